// auto-generated by cutlass_sweep.conv — config: {"arch": "sm_100", "cluster_m": 2, "cluster_n": 1, "conv_kind": "dgrad", "dtype": "bf16", "ndim": 3, "tile_k": 32, "tile_m": 128, "tile_n": 64}
#include "cutlass/cutlass.h"
#include "cute/tensor.hpp"
#include "cutlass/kernel_hardware_info.hpp"
#include "cutlass/conv/convolution.h"
#include "cutlass/conv/dispatch_policy.hpp"
#include "cutlass/conv/collective/collective_builder.hpp"
#include "cutlass/conv/kernel/conv_universal.hpp"
#include "cutlass/conv/device/conv_universal_adapter.hpp"
#include "cutlass/epilogue/collective/collective_builder.hpp"

using namespace cute;
using Elem = cutlass::bfloat16_t;
using Acc  = float;
using LayoutAB = cutlass::layout::TensorNDHWC;
using LayoutC  = cutlass::layout::TensorNDHWC;
constexpr auto ConvOp = cutlass::conv::Operator::kDgrad;
using TileShape    = Shape<_128, _64, Shape<_32>>;
using ClusterShape = Shape<_2, _1, _1>;

using CollectiveEpilogue = typename cutlass::epilogue::collective::CollectiveBuilder<
    cutlass::arch::Sm100, cutlass::arch::OpClassTensorOp,
    TileShape, ClusterShape,
    cutlass::epilogue::collective::EpilogueTileAuto,
    Acc, Acc,
    Elem, LayoutC, 128 / cutlass::sizeof_bits<Elem>::value,
    Elem, LayoutC, 128 / cutlass::sizeof_bits<Elem>::value,
    cutlass::epilogue::collective::EpilogueScheduleAuto
  >::CollectiveOp;

using CollectiveMainloop = typename cutlass::conv::collective::CollectiveBuilder<
    cutlass::arch::Sm100, cutlass::arch::OpClassTensorOp, ConvOp,
    Elem, LayoutAB, 128 / cutlass::sizeof_bits<Elem>::value,
    Elem, LayoutAB, 128 / cutlass::sizeof_bits<Elem>::value,
    Acc,
    TileShape, ClusterShape,
    cutlass::conv::collective::StageCountAutoCarveout<
        static_cast<int>(sizeof(typename CollectiveEpilogue::SharedStorage))>,
    cutlass::conv::collective::KernelScheduleAuto
  >::CollectiveOp;

using ProblemShape = cutlass::conv::ConvProblemShape<
    ConvOp, CollectiveMainloop::DispatchPolicy::NumSpatialDimensions>;
using ConvKernel = cutlass::conv::kernel::ConvUniversal<
    ProblemShape, CollectiveMainloop, CollectiveEpilogue>;
using Conv = cutlass::conv::device::ConvUniversalAdapter<ConvKernel>;

auto* _anchor = &cutlass::device_kernel<ConvKernel>;


// ===== COMPILED SASS (sm_100a) =====

	.target	sm_100a

	.elftype	@"ET_EXEC"


//--------------------- .note.nv.tkinfo           --------------------------
	.section	.note.nv.tkinfo,"",@"SHT_NOTE"
	.sectionflags	@"SHF_NOTE_NV_TKINFO"
	.tkinfo
        /*0018*/ 	.word	0x00000002
        /*0030*/ 	.string	""
        /*0030*/ 	.string	"ptxas"
        /*0030*/ 	.string	"Cuda compilation tools, release 13.0, V13.0.88"
        /*0030*/ 	.string	"Build cuda_13.0.r13.0/compiler.36424714_0"
        /*0030*/ 	.string	"-arch sm_100a -m 64 "



//--------------------- .note.nv.cuinfo           --------------------------
	.section	.note.nv.cuinfo,"",@"SHT_NOTE"
	.sectionflags	@"SHF_NOTE_NV_CUINFO"
        /*0018*/ 	.short	0x0002
        /*001a*/ 	.short	0x0064
        /*001c*/ 	.short	0x0082
	.zero		2


//--------------------- .nv.info                  --------------------------
	.section	.nv.info,"",@"SHT_CUDA_INFO"
	.align	4


	//----- nvinfo : EIATTR_REGCOUNT
	.align		4
        /*0000*/ 	.byte	0x04, 0x2f
        /*0002*/ 	.short	(.L_19 - .L_18)
	.align		4
.L_18:
        /*0004*/ 	.word	index@(_ZN7cutlass13device_kernelINS_4conv6kernel13ConvUniversalINS1_16ConvProblemShapeILNS1_8OperatorE1ELi3EEENS1_10collective14CollectiveConvINS1_47MainloopSm100TmaUmmaWarpSpecializedImplicitGemmILS5_1ELi35ELi3ELi1ELi2EN4cute5tupleIJNSA_1CILi2EEENSC_ILi1EEESE_EEEEENSB_IJNSC_ILi128EEENSC_ILi64EEENSB_IJNSC_ILi32EEEEEEEEENS_10bfloat16_tESM_NSA_8TiledMMAINSA_8MMA_AtomIJNSA_26SM100_MMA_F16BF16_2x1SM_SSISM_SM_fLi128ELi64ELNSA_4UMMA5MajorE0ELSR_1ELNSQ_7ScaleInE0ELSS_0EEEEEENSA_6LayoutINSB_IJSE_SE_SE_EEENSB_IJNSC_ILi0EEESX_SX_EEEEENSB_IJNSA_10UnderscoreES10_S10_EEEEENS7_6detail27Sm100ImplicitGemmTileTraitsINSA_25SM100_TMA_2SM_LOAD_IM2COLENSA_14ComposedLayoutINSA_7SwizzleILi2ELi4ELi3EEENSA_18smem_ptr_flag_bitsILi16EEENSV_INSB_IJNSC_ILi8EEESJ_EEENSB_IJSJ_SE_EEEEEEEvEENS14_INSA_18SM100_TMA_2SM_LOADENS16_IS18_S1A_NSV_INSB_IJSJ_S1B_EEENSB_IJSE_SJ_EEEEEEEvEEEENS_8epilogue10collective18CollectiveEpilogueINS1O_23Sm100TmaWarpSpecializedILi3ELi2ELi16ELb1ELb0EEEJNSB_IJSI_SI_SK_EEENSB_IJNSV_ISI_SE_EENSV_INSB_IJNSC_ILi16EEESD_EEES1J_EEEEESM_NSB_IJNSB_IJllllEEESE_SX_EEESM_S20_NS1O_6fusion15FusionCallbacksIS1S_NS21_17LinearCombinationISM_fSM_fLNS_15FloatRoundStyleE2EEES1T_S1Y_JEEENSA_5SM1004TMEM4LOAD26SM100_TMEM_LOAD_32dp32b16xENSA_20SM90_TMA_LOAD_IM2COLENS16_INS17_ILi1ELi4ELi3EEES1A_NSV_INSB_IJS1B_S1V_EEENSB_IJS1V_SE_EEEEEEENSA_39AutoVectorizingCopyWithAssumedAlignmentILi128EEENSA_21SM90_TMA_STORE_IM2COLES2G_S2I_S2I_EEEvvEEEEvNT_6ParamsE)
        /*0008*/ 	.word	0x00000046


	//----- nvinfo : EIATTR_FRAME_SIZE
	.align		4
.L_19:
        /*000c*/ 	.byte	0x04, 0x11
        /*000e*/ 	.short	(.L_21 - .L_20)
	.align		4
.L_20:
        /*0010*/ 	.word	index@($__internal_2_$__cuda_sm10x_tcgen05_guardrail_trap_unallocated_columns_being_dealloced)
        /*0014*/ 	.word	0x00000008


	//----- nvinfo : EIATTR_FRAME_SIZE
	.align		4
.L_21:
        /*0018*/ 	.byte	0x04, 0x11
        /*001a*/ 	.short	(.L_23 - .L_22)
	.align		4
.L_22:
        /*001c*/ 	.word	index@($__internal_1_$__cuda_sm10x_tcgen05_guardrail_trap_phase_invalid_during_alloc)
        /*0020*/ 	.word	0x00000008


	//----- nvinfo : EIATTR_FRAME_SIZE
	.align		4
.L_23:
        /*0024*/ 	.byte	0x04, 0x11
        /*0026*/ 	.short	(.L_25 - .L_24)
	.align		4
.L_24:
        /*0028*/ 	.word	index@($__internal_0_$__cuda_sm10x_tcgen05_guardrail_trap_col_being_dealloced_not_returned_by_alloc)
        /*002c*/ 	.word	0x00000008


	//----- nvinfo : EIATTR_FRAME_SIZE
	.align		4
.L_25:
        /*0030*/ 	.byte	0x04, 0x11
        /*0032*/ 	.short	(.L_27 - .L_26)
	.align		4
.L_26:
        /*0034*/ 	.word	index@(_ZN7cutlass13device_kernelINS_4conv6kernel13ConvUniversalINS1_16ConvProblemShapeILNS1_8OperatorE1ELi3EEENS1_10collective14CollectiveConvINS1_47MainloopSm100TmaUmmaWarpSpecializedImplicitGemmILS5_1ELi35ELi3ELi1ELi2EN4cute5tupleIJNSA_1CILi2EEENSC_ILi1EEESE_EEEEENSB_IJNSC_ILi128EEENSC_ILi64EEENSB_IJNSC_ILi32EEEEEEEEENS_10bfloat16_tESM_NSA_8TiledMMAINSA_8MMA_AtomIJNSA_26SM100_MMA_F16BF16_2x1SM_SSISM_SM_fLi128ELi64ELNSA_4UMMA5MajorE0ELSR_1ELNSQ_7ScaleInE0ELSS_0EEEEEENSA_6LayoutINSB_IJSE_SE_SE_EEENSB_IJNSC_ILi0EEESX_SX_EEEEENSB_IJNSA_10UnderscoreES10_S10_EEEEENS7_6detail27Sm100ImplicitGemmTileTraitsINSA_25SM100_TMA_2SM_LOAD_IM2COLENSA_14ComposedLayoutINSA_7SwizzleILi2ELi4ELi3EEENSA_18smem_ptr_flag_bitsILi16EEENSV_INSB_IJNSC_ILi8EEESJ_EEENSB_IJSJ_SE_EEEEEEEvEENS14_INSA_18SM100_TMA_2SM_LOADENS16_IS18_S1A_NSV_INSB_IJSJ_S1B_EEENSB_IJSE_SJ_EEEEEEEvEEEENS_8epilogue10collective18CollectiveEpilogueINS1O_23Sm100TmaWarpSpecializedILi3ELi2ELi16ELb1ELb0EEEJNSB_IJSI_SI_SK_EEENSB_IJNSV_ISI_SE_EENSV_INSB_IJNSC_ILi16EEESD_EEES1J_EEEEESM_NSB_IJNSB_IJllllEEESE_SX_EEESM_S20_NS1O_6fusion15FusionCallbacksIS1S_NS21_17LinearCombinationISM_fSM_fLNS_15FloatRoundStyleE2EEES1T_S1Y_JEEENSA_5SM1004TMEM4LOAD26SM100_TMEM_LOAD_32dp32b16xENSA_20SM90_TMA_LOAD_IM2COLENS16_INS17_ILi1ELi4ELi3EEES1A_NSV_INSB_IJS1B_S1V_EEENSB_IJS1V_SE_EEEEEEENSA_39AutoVectorizingCopyWithAssumedAlignmentILi128EEENSA_21SM90_TMA_STORE_IM2COLES2G_S2I_S2I_EEEvvEEEEvNT_6ParamsE)
        /*0038*/ 	.word	0x00000008


	//----- nvinfo : EIATTR_MIN_STACK_SIZE
	.align		4
.L_27:
        /*003c*/ 	.byte	0x04, 0x12
        /*003e*/ 	.short	(.L_29 - .L_28)
	.align		4
.L_28:
        /*0040*/ 	.word	index@(_ZN7cutlass13device_kernelINS_4conv6kernel13ConvUniversalINS1_16ConvProblemShapeILNS1_8OperatorE1ELi3EEENS1_10collective14CollectiveConvINS1_47MainloopSm100TmaUmmaWarpSpecializedImplicitGemmILS5_1ELi35ELi3ELi1ELi2EN4cute5tupleIJNSA_1CILi2EEENSC_ILi1EEESE_EEEEENSB_IJNSC_ILi128EEENSC_ILi64EEENSB_IJNSC_ILi32EEEEEEEEENS_10bfloat16_tESM_NSA_8TiledMMAINSA_8MMA_AtomIJNSA_26SM100_MMA_F16BF16_2x1SM_SSISM_SM_fLi128ELi64ELNSA_4UMMA5MajorE0ELSR_1ELNSQ_7ScaleInE0ELSS_0EEEEEENSA_6LayoutINSB_IJSE_SE_SE_EEENSB_IJNSC_ILi0EEESX_SX_EEEEENSB_IJNSA_10UnderscoreES10_S10_EEEEENS7_6detail27Sm100ImplicitGemmTileTraitsINSA_25SM100_TMA_2SM_LOAD_IM2COLENSA_14ComposedLayoutINSA_7SwizzleILi2ELi4ELi3EEENSA_18smem_ptr_flag_bitsILi16EEENSV_INSB_IJNSC_ILi8EEESJ_EEENSB_IJSJ_SE_EEEEEEEvEENS14_INSA_18SM100_TMA_2SM_LOADENS16_IS18_S1A_NSV_INSB_IJSJ_S1B_EEENSB_IJSE_SJ_EEEEEEEvEEEENS_8epilogue10collective18CollectiveEpilogueINS1O_23Sm100TmaWarpSpecializedILi3ELi2ELi16ELb1ELb0EEEJNSB_IJSI_SI_SK_EEENSB_IJNSV_ISI_SE_EENSV_INSB_IJNSC_ILi16EEESD_EEES1J_EEEEESM_NSB_IJNSB_IJllllEEESE_SX_EEESM_S20_NS1O_6fusion15FusionCallbacksIS1S_NS21_17LinearCombinationISM_fSM_fLNS_15FloatRoundStyleE2EEES1T_S1Y_JEEENSA_5SM1004TMEM4LOAD26SM100_TMEM_LOAD_32dp32b16xENSA_20SM90_TMA_LOAD_IM2COLENS16_INS17_ILi1ELi4ELi3EEES1A_NSV_INSB_IJS1B_S1V_EEENSB_IJS1V_SE_EEEEEEENSA_39AutoVectorizingCopyWithAssumedAlignmentILi128EEENSA_21SM90_TMA_STORE_IM2COLES2G_S2I_S2I_EEEvvEEEEvNT_6ParamsE)
        /*0044*/ 	.word	0x00000008
.L_29:


//--------------------- .nv.compat                --------------------------
	.section	.nv.compat,"",@"SHT_CUDA_COMPAT_INFO"
	.align	4
        /*0000*/ 	.byte	0x02, 0x09, 0x01, 0x00, 0x02, 0x02, 0x02, 0x00, 0x02, 0x05, 0x05, 0x00, 0x03, 0x07, 0x01, 0x01
        /*0010*/ 	.byte	0x02, 0x03, 0x01, 0x00, 0x02, 0x06, 0x01, 0x00, 0x04, 0x0b, 0x08, 0x00, 0x09, 0x00, 0x00, 0x00
        /*0020*/ 	.byte	0x00, 0x00, 0x00, 0x00


//--------------------- .nv.info._ZN7cutlass13device_kernelINS_4conv6kernel13ConvUniversalINS1_16ConvProblemShapeILNS1_8OperatorE1ELi3EEENS1_10collective14CollectiveConvINS1_47MainloopSm100TmaUmmaWarpSpecializedImplicitGemmILS5_1ELi35ELi3ELi1ELi2EN4cute5tupleIJNSA_1CILi2EEENSC_ILi1EEESE_EEEEENSB_IJNSC_ILi128EEENSC_ILi64EEENSB_IJNSC_ILi32EEEEEEEEENS_10bfloat16_tESM_NSA_8TiledMMAINSA_8MMA_AtomIJNSA_26SM100_MMA_F16BF16_2x1SM_SSISM_SM_fLi128ELi64ELNSA_4UMMA5MajorE0ELSR_1ELNSQ_7ScaleInE0ELSS_0EEEEEENSA_6LayoutINSB_IJSE_SE_SE_EEENSB_IJNSC_ILi0EEESX_SX_EEEEENSB_IJNSA_10UnderscoreES10_S10_EEEEENS7_6detail27Sm100ImplicitGemmTileTraitsINSA_25SM100_TMA_2SM_LOAD_IM2COLENSA_14ComposedLayoutINSA_7SwizzleILi2ELi4ELi3EEENSA_18smem_ptr_flag_bitsILi16EEENSV_INSB_IJNSC_ILi8EEESJ_EEENSB_IJSJ_SE_EEEEEEEvEENS14_INSA_18SM100_TMA_2SM_LOADENS16_IS18_S1A_NSV_INSB_IJSJ_S1B_EEENSB_IJSE_SJ_EEEEEEEvEEEENS_8epilogue10collective18CollectiveEpilogueINS1O_23Sm100TmaWarpSpecializedILi3ELi2ELi16ELb1ELb0EEEJNSB_IJSI_SI_SK_EEENSB_IJNSV_ISI_SE_EENSV_INSB_IJNSC_ILi16EEESD_EEES1J_EEEEESM_NSB_IJNSB_IJllllEEESE_SX_EEESM_S20_NS1O_6fusion15FusionCallbacksIS1S_NS21_17LinearCombinationISM_fSM_fLNS_15FloatRoundStyleE2EEES1T_S1Y_JEEENSA_5SM1004TMEM4LOAD26SM100_TMEM_LOAD_32dp32b16xENSA_20SM90_TMA_LOAD_IM2COLENS16_INS17_ILi1ELi4ELi3EEES1A_NSV_INSB_IJS1B_S1V_EEENSB_IJS1V_SE_EEEEEEENSA_39AutoVectorizingCopyWithAssumedAlignmentILi128EEENSA_21SM90_TMA_STORE_IM2COLES2G_S2I_S2I_EEEvvEEEEvNT_6ParamsE --------------------------
	.section	.nv.info._ZN7cutlass13device_kernelINS_4conv6kernel13ConvUniversalINS1_16ConvProblemShapeILNS1_8OperatorE1ELi3EEENS1_10collective14CollectiveConvINS1_47MainloopSm100TmaUmmaWarpSpecializedImplicitGemmILS5_1ELi35ELi3ELi1ELi2EN4cute5tupleIJNSA_1CILi2EEENSC_ILi1EEESE_EEEEENSB_IJNSC_ILi128EEENSC_ILi64EEENSB_IJNSC_ILi32EEEEEEEEENS_10bfloat16_tESM_NSA_8TiledMMAINSA_8MMA_AtomIJNSA_26SM100_MMA_F16BF16_2x1SM_SSISM_SM_fLi128ELi64ELNSA_4UMMA5MajorE0ELSR_1ELNSQ_7ScaleInE0ELSS_0EEEEEENSA_6LayoutINSB_IJSE_SE_SE_EEENSB_IJNSC_ILi0EEESX_SX_EEEEENSB_IJNSA_10UnderscoreES10_S10_EEEEENS7_6detail27Sm100ImplicitGemmTileTraitsINSA_25SM100_TMA_2SM_LOAD_IM2COLENSA_14ComposedLayoutINSA_7SwizzleILi2ELi4ELi3EEENSA_18smem_ptr_flag_bitsILi16EEENSV_INSB_IJNSC_ILi8EEESJ_EEENSB_IJSJ_SE_EEEEEEEvEENS14_INSA_18SM100_TMA_2SM_LOADENS16_IS18_S1A_NSV_INSB_IJSJ_S1B_EEENSB_IJSE_SJ_EEEEEEEvEEEENS_8epilogue10collective18CollectiveEpilogueINS1O_23Sm100TmaWarpSpecializedILi3ELi2ELi16ELb1ELb0EEEJNSB_IJSI_SI_SK_EEENSB_IJNSV_ISI_SE_EENSV_INSB_IJNSC_ILi16EEESD_EEES1J_EEEEESM_NSB_IJNSB_IJllllEEESE_SX_EEESM_S20_NS1O_6fusion15FusionCallbacksIS1S_NS21_17LinearCombinationISM_fSM_fLNS_15FloatRoundStyleE2EEES1T_S1Y_JEEENSA_5SM1004TMEM4LOAD26SM100_TMEM_LOAD_32dp32b16xENSA_20SM90_TMA_LOAD_IM2COLENS16_INS17_ILi1ELi4ELi3EEES1A_NSV_INSB_IJS1B_S1V_EEENSB_IJS1V_SE_EEEEEEENSA_39AutoVectorizingCopyWithAssumedAlignmentILi128EEENSA_21SM90_TMA_STORE_IM2COLES2G_S2I_S2I_EEEvvEEEEvNT_6ParamsE,"",@"SHT_CUDA_INFO"
	.sectionflags	@""
	.align	4


	//----- nvinfo : EIATTR_CUDA_API_VERSION
	.align		4
        /*0000*/ 	.byte	0x04, 0x37
        /*0002*/ 	.short	(.L_31 - .L_30)
.L_30:
        /*0004*/ 	.word	0x00000082


	//----- nvinfo : EIATTR_KPARAM_INFO
	.align		4
.L_31:
        /*0008*/ 	.byte	0x04, 0x17
        /*000a*/ 	.short	(.L_33 - .L_32)
.L_32:
        /*000c*/ 	.word	0x00000000
        /*0010*/ 	.short	0x0000
        /*0012*/ 	.short	0x0000
        /*0014*/ 	.byte	0x00, 0xf0, 0x01, 0x24


	//----- nvinfo : EIATTR_AT_ENTRY_FRAGMENTS
	.align		4
.L_33:
        /*0018*/ 	.byte	0x04, 0x4f
        /*001a*/ 	.short	(.L_35 - .L_34)


	//   ....[0]....
.L_34:
        /*001c*/ 	.word	0x00000007


	//----- nvinfo : EIATTR_RESERVED_SMEM_USED
	.align		4
.L_35:
        /*0020*/ 	.byte	0x01, 0x41
	.zero		2


	//----- nvinfo : EIATTR_SPARSE_MMA_MASK
	.align		4
        /*0024*/ 	.byte	0x03, 0x50
        /*0026*/ 	.short	0x0000


	//----- nvinfo : EIATTR_TCGEN05_2CTA_USED
	.align		4
        /*0028*/ 	.byte	0x01, 0x52
	.zero		2


	//----- nvinfo : EIATTR_MAXREG_COUNT
	.align		4
        /*002c*/ 	.byte	0x03, 0x1b
        /*002e*/ 	.short	0x00ff


	//----- nvinfo : EIATTR_NUM_BARRIERS
	.align		4
        /*0030*/ 	.byte	0x02, 0x4c
        /*0032*/ 	.byte	0x07
	.zero		1


	//----- nvinfo : EIATTR_EXTERNS
	.align		4
        /*0034*/ 	.byte	0x04, 0x0f
        /*0036*/ 	.short	(.L_37 - .L_36)


	//   ....[0]....
	.align		4
.L_36:
        /*0038*/ 	.word	index@(__assertfail)


	//----- nvinfo : EIATTR_MERCURY_ISA_VERSION
	.align		4
.L_37:
        /*003c*/ 	.byte	0x03, 0x5f
        /*003e*/ 	.short	0x0101


	//----- nvinfo : EIATTR_INT_WARP_WIDE_INSTR_OFFSETS
	.align		4
        /*0040*/ 	.byte	0x04, 0x31
        /*0042*/ 	.short	(.L_39 - .L_38)


	//   ....[0]....
.L_38:
        /*0044*/ 	.word	0x00001040


	//   ....[1]....
        /*0048*/ 	.word	0x000010f0


	//   ....[2]....
        /*004c*/ 	.word	0x00005a70


	//   ....[3]....
        /*0050*/ 	.word	0x00005a90


	//   ....[4]....
        /*0054*/ 	.word	0x00005ac0


	//   ....[5]....
        /*0058*/ 	.word	0x000067e0


	//   ....[6]....
        /*005c*/ 	.word	0x00006940


	//   ....[7]....
        /*0060*/ 	.word	0x000069a0


	//   ....[8]....
        /*0064*/ 	.word	0x00006b40


	//   ....[9]....
        /*0068*/ 	.word	0x00006c20


	//   ....[10]....
        /*006c*/ 	.word	0x00006cb0


	//----- nvinfo : EIATTR_COOP_GROUP_MASK_REGIDS
	.align		4
.L_39:
        /*0070*/ 	.byte	0x04, 0x29
        /*0072*/ 	.short	(.L_41 - .L_40)


	//   ....[0]....
.L_40:
        /*0074*/ 	.word	0xffffffff


	//   ....[1]....
        /*0078*/ 	.word	0xffffffff


	//   ....[2]....
        /*007c*/ 	.word	0xffffffff


	//   ....[3]....
        /*0080*/ 	.word	0xffffffff


	//   ....[4]....
        /*0084*/ 	.word	0xffffffff


	//   ....[5]....
        /*0088*/ 	.word	0xffffffff


	//   ....[6]....
        /*008c*/ 	.word	0xffffffff


	//   ....[7]....
        /*0090*/ 	.word	0xffffffff


	//   ....[8]....
        /*0094*/ 	.word	0xffffffff


	//   ....[9]....
        /*0098*/ 	.word	0xffffffff


	//   ....[10]....
        /*009c*/ 	.word	0xffffffff


	//   ....[11]....
        /*00a0*/ 	.word	0xffffffff


	//   ....[12]....
        /*00a4*/ 	.word	0xffffffff


	//----- nvinfo : EIATTR_COOP_GROUP_INSTR_OFFSETS
	.align		4
.L_41:
        /*00a8*/ 	.byte	0x04, 0x28
        /*00aa*/ 	.short	(.L_43 - .L_42)


	//   ....[0]....
.L_42:
        /*00ac*/ 	.word	0x000000d0


	//   ....[1]....
        /*00b0*/ 	.word	0x00000540


	//   ....[2]....
        /*00b4*/ 	.word	0x00000af0


	//   ....[3]....
        /*00b8*/ 	.word	0x00000c70


	//   ....[4]....
        /*00bc*/ 	.word	0x00000d70


	//   ....[5]....
        /*00c0*/ 	.word	0x00000ec0


	//   ....[6]....
        /*00c4*/ 	.word	0x00001160


	//   ....[7]....
        /*00c8*/ 	.word	0x00002a90


	//   ....[8]....
        /*00cc*/ 	.word	0x00004a40


	//   ....[9]....
        /*00d0*/ 	.word	0x00004f10


	//   ....[10]....
        /*00d4*/ 	.word	0x00004f40


	//   ....[11]....
        /*00d8*/ 	.word	0x00005980


	//   ....[12]....
        /*00dc*/ 	.word	0x00005b90


	//----- nvinfo : EIATTR_VRC_CTA_INIT_COUNT
	.align		4
.L_43:
        /*00e0*/ 	.byte	0x02, 0x4a
        /*00e2*/ 	.byte	0x80
	.zero		1


	//----- nvinfo : EIATTR_SYSCALL_OFFSETS
	.align		4
        /*00e4*/ 	.byte	0x04, 0x46
        /*00e6*/ 	.short	(.L_45 - .L_44)


	//   ....[0]....
.L_44:
        /*00e8*/ 	.word	0x00007910


	//   ....[1]....
        /*00ec*/ 	.word	0x00007a00


	//   ....[2]....
        /*00f0*/ 	.word	0x000083c0


	//   ....[3]....
        /*00f4*/ 	.word	0x00008d90


	//----- nvinfo : EIATTR_MBARRIER_INSTR_OFFSETS
	.align		4
.L_45:
        /*00f8*/ 	.byte	0x04, 0x39
        /*00fa*/ 	.short	(.L_47 - .L_46)


	//   ....[0]....
.L_46:
        /*00fc*/ 	.word	0x00000670
        /*0100*/ 	.word	0x000000ff
        /*0104*/ 	.word	0x00000000
        /*0108*/ 	.short	0x0100
        /*010a*/ 	.byte	0x04
	.zero		1


	//   ....[1]....
        /*010c*/ 	.word	0x00000680
        /*0110*/ 	.word	0x000000ff
        /*0114*/ 	.word	0x00000118
        /*0118*/ 	.short	0x0100
        /*011a*/ 	.byte	0x04
	.zero		1


	//   ....[2]....
        /*011c*/ 	.word	0x00000690
        /*0120*/ 	.word	0x000000ff
        /*0124*/ 	.word	0x00000008
        /*0128*/ 	.short	0x0100
        /*012a*/ 	.byte	0x04
	.zero		1


	//   ....[3]....
        /*012c*/ 	.word	0x000006a0
        /*0130*/ 	.word	0x000000ff
        /*0134*/ 	.word	0x00000120
        /*0138*/ 	.short	0x0100
        /*013a*/ 	.byte	0x04
	.zero		1


	//   ....[4]....
        /*013c*/ 	.word	0x000006b0
        /*0140*/ 	.word	0x000000ff
        /*0144*/ 	.word	0x00000010
        /*0148*/ 	.short	0x0100
        /*014a*/ 	.byte	0x04
	.zero		1


	//   ....[5]....
        /*014c*/ 	.word	0x000006c0
        /*0150*/ 	.word	0x000000ff
        /*0154*/ 	.word	0x00000128
        /*0158*/ 	.short	0x0100
        /*015a*/ 	.byte	0x04
	.zero		1


	//   ....[6]....
        /*015c*/ 	.word	0x000006d0
        /*0160*/ 	.word	0x000000ff
        /*0164*/ 	.word	0x00000018
        /*0168*/ 	.short	0x0100
        /*016a*/ 	.byte	0x04
	.zero		1


	//   ....[7]....
        /*016c*/ 	.word	0x000006e0
        /*0170*/ 	.word	0x000000ff
        /*0174*/ 	.word	0x00000130
        /*0178*/ 	.short	0x0100
        /*017a*/ 	.byte	0x04
	.zero		1


	//   ....[8]....
        /*017c*/ 	.word	0x000006f0
        /*0180*/ 	.word	0x000000ff
        /*0184*/ 	.word	0x00000020
        /*0188*/ 	.short	0x0100
        /*018a*/ 	.byte	0x04
	.zero		1


	//   ....[9]....
        /*018c*/ 	.word	0x00000700
        /*0190*/ 	.word	0x000000ff
        /*0194*/ 	.word	0x00000138
        /*0198*/ 	.short	0x0100
        /*019a*/ 	.byte	0x04
	.zero		1


	//   ....[10]....
        /*019c*/ 	.word	0x00000710
        /*01a0*/ 	.word	0x000000ff
        /*01a4*/ 	.word	0x00000028
        /*01a8*/ 	.short	0x0100
        /*01aa*/ 	.byte	0x04
	.zero		1


	//   ....[11]....
        /*01ac*/ 	.word	0x00000720
        /*01b0*/ 	.word	0x000000ff
        /*01b4*/ 	.word	0x00000140
        /*01b8*/ 	.short	0x0100
        /*01ba*/ 	.byte	0x04
	.zero		1


	//   ....[12]....
        /*01bc*/ 	.word	0x00000730
        /*01c0*/ 	.word	0x000000ff
        /*01c4*/ 	.word	0x00000030
        /*01c8*/ 	.short	0x0100
        /*01ca*/ 	.byte	0x04
	.zero		1


	//   ....[13]....
        /*01cc*/ 	.word	0x00000740
        /*01d0*/ 	.word	0x000000ff
        /*01d4*/ 	.word	0x00000148
        /*01d8*/ 	.short	0x0100
        /*01da*/ 	.byte	0x04
	.zero		1


	//   ....[14]....
        /*01dc*/ 	.word	0x00000750
        /*01e0*/ 	.word	0x000000ff
        /*01e4*/ 	.word	0x00000038
        /*01e8*/ 	.short	0x0100
        /*01ea*/ 	.byte	0x04
	.zero		1


	//   ....[15]....
        /*01ec*/ 	.word	0x00000760
        /*01f0*/ 	.word	0x000000ff
        /*01f4*/ 	.word	0x00000150
        /*01f8*/ 	.short	0x0100
        /*01fa*/ 	.byte	0x04
	.zero		1


	//   ....[16]....
        /*01fc*/ 	.word	0x00000770
        /*0200*/ 	.word	0x000000ff
        /*0204*/ 	.word	0x00000040
        /*0208*/ 	.short	0x0100
        /*020a*/ 	.byte	0x04
	.zero		1


	//   ....[17]....
        /*020c*/ 	.word	0x00000780
        /*0210*/ 	.word	0x000000ff
        /*0214*/ 	.word	0x00000158
        /*0218*/ 	.short	0x0100
        /*021a*/ 	.byte	0x04
	.zero		1


	//   ....[18]....
        /*021c*/ 	.word	0x00000790
        /*0220*/ 	.word	0x000000ff
        /*0224*/ 	.word	0x00000048
        /*0228*/ 	.short	0x0100
        /*022a*/ 	.byte	0x04
	.zero		1


	//   ....[19]....
        /*022c*/ 	.word	0x000007a0
        /*0230*/ 	.word	0x000000ff
        /*0234*/ 	.word	0x00000160
        /*0238*/ 	.short	0x0100
        /*023a*/ 	.byte	0x04
	.zero		1


	//   ....[20]....
        /*023c*/ 	.word	0x000007b0
        /*0240*/ 	.word	0x000000ff
        /*0244*/ 	.word	0x00000050
        /*0248*/ 	.short	0x0100
        /*024a*/ 	.byte	0x04
	.zero		1


	//   ....[21]....
        /*024c*/ 	.word	0x000007c0
        /*0250*/ 	.word	0x000000ff
        /*0254*/ 	.word	0x00000168
        /*0258*/ 	.short	0x0100
        /*025a*/ 	.byte	0x04
	.zero		1


	//   ....[22]....
        /*025c*/ 	.word	0x000007d0
        /*0260*/ 	.word	0x000000ff
        /*0264*/ 	.word	0x00000058
        /*0268*/ 	.short	0x0100
        /*026a*/ 	.byte	0x04
	.zero		1


	//   ....[23]....
        /*026c*/ 	.word	0x000007e0
        /*0270*/ 	.word	0x000000ff
        /*0274*/ 	.word	0x00000170
        /*0278*/ 	.short	0x0100
        /*027a*/ 	.byte	0x04
	.zero		1


	//   ....[24]....
        /*027c*/ 	.word	0x000007f0
        /*0280*/ 	.word	0x000000ff
        /*0284*/ 	.word	0x00000060
        /*0288*/ 	.short	0x0100
        /*028a*/ 	.byte	0x04
	.zero		1


	//   ....[25]....
        /*028c*/ 	.word	0x00000800
        /*0290*/ 	.word	0x000000ff
        /*0294*/ 	.word	0x00000178
        /*0298*/ 	.short	0x0100
        /*029a*/ 	.byte	0x04
	.zero		1


	//   ....[26]....
        /*029c*/ 	.word	0x00000810
        /*02a0*/ 	.word	0x000000ff
        /*02a4*/ 	.word	0x00000068
        /*02a8*/ 	.short	0x0100
        /*02aa*/ 	.byte	0x04
	.zero		1


	//   ....[27]....
        /*02ac*/ 	.word	0x00000820
        /*02b0*/ 	.word	0x000000ff
        /*02b4*/ 	.word	0x00000180
        /*02b8*/ 	.short	0x0100
        /*02ba*/ 	.byte	0x04
	.zero		1


	//   ....[28]....
        /*02bc*/ 	.word	0x00000830
        /*02c0*/ 	.word	0x000000ff
        /*02c4*/ 	.word	0x00000070
        /*02c8*/ 	.short	0x0100
        /*02ca*/ 	.byte	0x04
	.zero		1


	//   ....[29]....
        /*02cc*/ 	.word	0x00000840
        /*02d0*/ 	.word	0x000000ff
        /*02d4*/ 	.word	0x00000188
        /*02d8*/ 	.short	0x0100
        /*02da*/ 	.byte	0x04
	.zero		1


	//   ....[30]....
        /*02dc*/ 	.word	0x00000850
        /*02e0*/ 	.word	0x000000ff
        /*02e4*/ 	.word	0x00000078
        /*02e8*/ 	.short	0x0100
        /*02ea*/ 	.byte	0x04
	.zero		1


	//   ....[31]....
        /*02ec*/ 	.word	0x00000860
        /*02f0*/ 	.word	0x000000ff
        /*02f4*/ 	.word	0x00000190
        /*02f8*/ 	.short	0x0100
        /*02fa*/ 	.byte	0x04
	.zero		1


	//   ....[32]....
        /*02fc*/ 	.word	0x00000870
        /*0300*/ 	.word	0x000000ff
        /*0304*/ 	.word	0x00000080
        /*0308*/ 	.short	0x0100
        /*030a*/ 	.byte	0x04
	.zero		1


	//   ....[33]....
        /*030c*/ 	.word	0x00000880
        /*0310*/ 	.word	0x000000ff
        /*0314*/ 	.word	0x00000198
        /*0318*/ 	.short	0x0100
        /*031a*/ 	.byte	0x04
	.zero		1


	//   ....[34]....
        /*031c*/ 	.word	0x00000890
        /*0320*/ 	.word	0x000000ff
        /*0324*/ 	.word	0x00000088
        /*0328*/ 	.short	0x0100
        /*032a*/ 	.byte	0x04
	.zero		1


	//   ....[35]....
        /*032c*/ 	.word	0x000008a0
        /*0330*/ 	.word	0x000000ff
        /*0334*/ 	.word	0x000001a0
        /*0338*/ 	.short	0x0100
        /*033a*/ 	.byte	0x04
	.zero		1


	//   ....[36]....
        /*033c*/ 	.word	0x000008b0
        /*0340*/ 	.word	0x000000ff
        /*0344*/ 	.word	0x00000090
        /*0348*/ 	.short	0x0100
        /*034a*/ 	.byte	0x04
	.zero		1


	//   ....[37]....
        /*034c*/ 	.word	0x000008c0
        /*0350*/ 	.word	0x000000ff
        /*0354*/ 	.word	0x000001a8
        /*0358*/ 	.short	0x0100
        /*035a*/ 	.byte	0x04
	.zero		1


	//   ....[38]....
        /*035c*/ 	.word	0x000008d0
        /*0360*/ 	.word	0x000000ff
        /*0364*/ 	.word	0x00000098
        /*0368*/ 	.short	0x0100
        /*036a*/ 	.byte	0x04
	.zero		1


	//   ....[39]....
        /*036c*/ 	.word	0x000008e0
        /*0370*/ 	.word	0x000000ff
        /*0374*/ 	.word	0x000001b0
        /*0378*/ 	.short	0x0100
        /*037a*/ 	.byte	0x04
	.zero		1


	//   ....[40]....
        /*037c*/ 	.word	0x000008f0
        /*0380*/ 	.word	0x000000ff
        /*0384*/ 	.word	0x000000a0
        /*0388*/ 	.short	0x0100
        /*038a*/ 	.byte	0x04
	.zero		1


	//   ....[41]....
        /*038c*/ 	.word	0x00000900
        /*0390*/ 	.word	0x000000ff
        /*0394*/ 	.word	0x000001b8
        /*0398*/ 	.short	0x0100
        /*039a*/ 	.byte	0x04
	.zero		1


	//   ....[42]....
        /*039c*/ 	.word	0x00000910
        /*03a0*/ 	.word	0x000000ff
        /*03a4*/ 	.word	0x000000a8
        /*03a8*/ 	.short	0x0100
        /*03aa*/ 	.byte	0x04
	.zero		1


	//   ....[43]....
        /*03ac*/ 	.word	0x00000920
        /*03b0*/ 	.word	0x000000ff
        /*03b4*/ 	.word	0x000001c0
        /*03b8*/ 	.short	0x0100
        /*03ba*/ 	.byte	0x04
	.zero		1


	//   ....[44]....
        /*03bc*/ 	.word	0x00000930
        /*03c0*/ 	.word	0x000000ff
        /*03c4*/ 	.word	0x000000b0
        /*03c8*/ 	.short	0x0100
        /*03ca*/ 	.byte	0x04
	.zero		1


	//   ....[45]....
        /*03cc*/ 	.word	0x00000940
        /*03d0*/ 	.word	0x000000ff
        /*03d4*/ 	.word	0x000001c8
        /*03d8*/ 	.short	0x0100
        /*03da*/ 	.byte	0x04
	.zero		1


	//   ....[46]....
        /*03dc*/ 	.word	0x00000950
        /*03e0*/ 	.word	0x000000ff
        /*03e4*/ 	.word	0x000000b8
        /*03e8*/ 	.short	0x0100
        /*03ea*/ 	.byte	0x04
	.zero		1


	//   ....[47]....
        /*03ec*/ 	.word	0x00000960
        /*03f0*/ 	.word	0x000000ff
        /*03f4*/ 	.word	0x000001d0
        /*03f8*/ 	.short	0x0100
        /*03fa*/ 	.byte	0x04
	.zero		1


	//   ....[48]....
        /*03fc*/ 	.word	0x00000970
        /*0400*/ 	.word	0x000000ff
        /*0404*/ 	.word	0x000000c0
        /*0408*/ 	.short	0x0100
        /*040a*/ 	.byte	0x04
	.zero		1


	//   ....[49]....
        /*040c*/ 	.word	0x00000980
        /*0410*/ 	.word	0x000000ff
        /*0414*/ 	.word	0x000001d8
        /*0418*/ 	.short	0x0100
        /*041a*/ 	.byte	0x04
	.zero		1


	//   ....[50]....
        /*041c*/ 	.word	0x00000990
        /*0420*/ 	.word	0x000000ff
        /*0424*/ 	.word	0x000000c8
        /*0428*/ 	.short	0x0100
        /*042a*/ 	.byte	0x04
	.zero		1


	//   ....[51]....
        /*042c*/ 	.word	0x000009a0
        /*0430*/ 	.word	0x000000ff
        /*0434*/ 	.word	0x000001e0
        /*0438*/ 	.short	0x0100
        /*043a*/ 	.byte	0x04
	.zero		1


	//   ....[52]....
        /*043c*/ 	.word	0x000009b0
        /*0440*/ 	.word	0x000000ff
        /*0444*/ 	.word	0x000000d0
        /*0448*/ 	.short	0x0100
        /*044a*/ 	.byte	0x04
	.zero		1


	//   ....[53]....
        /*044c*/ 	.word	0x000009c0
        /*0450*/ 	.word	0x000000ff
        /*0454*/ 	.word	0x000001e8
        /*0458*/ 	.short	0x0100
        /*045a*/ 	.byte	0x04
	.zero		1


	//   ....[54]....
        /*045c*/ 	.word	0x000009d0
        /*0460*/ 	.word	0x000000ff
        /*0464*/ 	.word	0x000000d8
        /*0468*/ 	.short	0x0100
        /*046a*/ 	.byte	0x04
	.zero		1


	//   ....[55]....
        /*046c*/ 	.word	0x000009e0
        /*0470*/ 	.word	0x000000ff
        /*0474*/ 	.word	0x000001f0
        /*0478*/ 	.short	0x0100
        /*047a*/ 	.byte	0x04
	.zero		1


	//   ....[56]....
        /*047c*/ 	.word	0x000009f0
        /*0480*/ 	.word	0x000000ff
        /*0484*/ 	.word	0x000000e0
        /*0488*/ 	.short	0x0100
        /*048a*/ 	.byte	0x04
	.zero		1


	//   ....[57]....
        /*048c*/ 	.word	0x00000a00
        /*0490*/ 	.word	0x000000ff
        /*0494*/ 	.word	0x000001f8
        /*0498*/ 	.short	0x0100
        /*049a*/ 	.byte	0x04
	.zero		1


	//   ....[58]....
        /*049c*/ 	.word	0x00000a10
        /*04a0*/ 	.word	0x000000ff
        /*04a4*/ 	.word	0x000000e8
        /*04a8*/ 	.short	0x0100
        /*04aa*/ 	.byte	0x04
	.zero		1


	//   ....[59]....
        /*04ac*/ 	.word	0x00000a20
        /*04b0*/ 	.word	0x000000ff
        /*04b4*/ 	.word	0x00000200
        /*04b8*/ 	.short	0x0100
        /*04ba*/ 	.byte	0x04
	.zero		1


	//   ....[60]....
        /*04bc*/ 	.word	0x00000a30
        /*04c0*/ 	.word	0x000000ff
        /*04c4*/ 	.word	0x000000f0
        /*04c8*/ 	.short	0x0100
        /*04ca*/ 	.byte	0x04
	.zero		1


	//   ....[61]....
        /*04cc*/ 	.word	0x00000a40
        /*04d0*/ 	.word	0x000000ff
        /*04d4*/ 	.word	0x00000208
        /*04d8*/ 	.short	0x0100
        /*04da*/ 	.byte	0x04
	.zero		1


	//   ....[62]....
        /*04dc*/ 	.word	0x00000a50
        /*04e0*/ 	.word	0x000000ff
        /*04e4*/ 	.word	0x000000f8
        /*04e8*/ 	.short	0x0100
        /*04ea*/ 	.byte	0x04
	.zero		1


	//   ....[63]....
        /*04ec*/ 	.word	0x00000a60
        /*04f0*/ 	.word	0x000000ff
        /*04f4*/ 	.word	0x00000210
        /*04f8*/ 	.short	0x0100
        /*04fa*/ 	.byte	0x04
	.zero		1


	//   ....[64]....
        /*04fc*/ 	.word	0x00000a70
        /*0500*/ 	.word	0x000000ff
        /*0504*/ 	.word	0x00000100
        /*0508*/ 	.short	0x0100
        /*050a*/ 	.byte	0x04
	.zero		1


	//   ....[65]....
        /*050c*/ 	.word	0x00000a80
        /*0510*/ 	.word	0x000000ff
        /*0514*/ 	.word	0x00000218
        /*0518*/ 	.short	0x0100
        /*051a*/ 	.byte	0x04
	.zero		1


	//   ....[66]....
        /*051c*/ 	.word	0x00000a90
        /*0520*/ 	.word	0x000000ff
        /*0524*/ 	.word	0x00000108
        /*0528*/ 	.short	0x0100
        /*052a*/ 	.byte	0x04
	.zero		1


	//   ....[67]....
        /*052c*/ 	.word	0x00000aa0
        /*0530*/ 	.word	0x000000ff
        /*0534*/ 	.word	0x00000220
        /*0538*/ 	.short	0x0100
        /*053a*/ 	.byte	0x04
	.zero		1


	//   ....[68]....
        /*053c*/ 	.word	0x00000ab0
        /*0540*/ 	.word	0x000000ff
        /*0544*/ 	.word	0x00000110
        /*0548*/ 	.short	0x0100
        /*054a*/ 	.byte	0x04
	.zero		1


	//   ....[69]....
        /*054c*/ 	.word	0x00000ac0
        /*0550*/ 	.word	0x000000ff
        /*0554*/ 	.word	0x00000228
        /*0558*/ 	.short	0x0100
        /*055a*/ 	.byte	0x04
	.zero		1


	//   ....[70]....
        /*055c*/ 	.word	0x00000c00
        /*0560*/ 	.word	0x000000ff
        /*0564*/ 	.word	0x00000230
        /*0568*/ 	.short	0x0100
        /*056a*/ 	.byte	0x04
	.zero		1


	//   ....[71]....
        /*056c*/ 	.word	0x00000c10
        /*0570*/ 	.word	0x000000ff
        /*0574*/ 	.word	0x00000248
        /*0578*/ 	.short	0x0100
        /*057a*/ 	.byte	0x04
	.zero		1


	//   ....[72]....
        /*057c*/ 	.word	0x00000c20
        /*0580*/ 	.word	0x000000ff
        /*0584*/ 	.word	0x00000238
        /*0588*/ 	.short	0x0100
        /*058a*/ 	.byte	0x04
	.zero		1


	//   ....[73]....
        /*058c*/ 	.word	0x00000c30
        /*0590*/ 	.word	0x000000ff
        /*0594*/ 	.word	0x00000250
        /*0598*/ 	.short	0x0100
        /*059a*/ 	.byte	0x04
	.zero		1


	//   ....[74]....
        /*059c*/ 	.word	0x00000c40
        /*05a0*/ 	.word	0x000000ff
        /*05a4*/ 	.word	0x00000240
        /*05a8*/ 	.short	0x0100
        /*05aa*/ 	.byte	0x04
	.zero		1


	//   ....[75]....
        /*05ac*/ 	.word	0x00000c50
        /*05b0*/ 	.word	0x000000ff
        /*05b4*/ 	.word	0x00000258
        /*05b8*/ 	.short	0x0100
        /*05ba*/ 	.byte	0x04
	.zero		1


	//   ....[76]....
        /*05bc*/ 	.word	0x00000d40
        /*05c0*/ 	.word	0x000000ff
        /*05c4*/ 	.word	0x00000260
        /*05c8*/ 	.short	0x0100
        /*05ca*/ 	.byte	0x04
	.zero		1


	//   ....[77]....
        /*05cc*/ 	.word	0x00000d50
        /*05d0*/ 	.word	0x000000ff
        /*05d4*/ 	.word	0x00000268
        /*05d8*/ 	.short	0x0100
        /*05da*/ 	.byte	0x04
	.zero		1


	//   ....[78]....
        /*05dc*/ 	.word	0x00000e90
        /*05e0*/ 	.word	0x000000ff
        /*05e4*/ 	.word	0x00000270
        /*05e8*/ 	.short	0x0100
        /*05ea*/ 	.byte	0x06
	.zero		1


	//   ....[79]....
        /*05ec*/ 	.word	0x00000ea0
        /*05f0*/ 	.word	0x000000ff
        /*05f4*/ 	.word	0x00000278
        /*05f8*/ 	.short	0x0100
        /*05fa*/ 	.byte	0x06
	.zero		1


	//   ....[80]....
        /*05fc*/ 	.word	0x00000fe0
        /*0600*/ 	.word	0x000000ff
        /*0604*/ 	.word	0x00000280
        /*0608*/ 	.short	0x0100
        /*060a*/ 	.byte	0x04
	.zero		1


	//   ....[81]....
        /*060c*/ 	.word	0x00000ff0
        /*0610*/ 	.word	0x000000ff
        /*0614*/ 	.word	0x00000290
        /*0618*/ 	.short	0x0100
        /*061a*/ 	.byte	0x04
	.zero		1


	//   ....[82]....
        /*061c*/ 	.word	0x00001000
        /*0620*/ 	.word	0x000000ff
        /*0624*/ 	.word	0x00000288
        /*0628*/ 	.short	0x0100
        /*062a*/ 	.byte	0x04
	.zero		1


	//   ....[83]....
        /*062c*/ 	.word	0x00001010
        /*0630*/ 	.word	0x000000ff
        /*0634*/ 	.word	0x00000298
        /*0638*/ 	.short	0x0100
        /*063a*/ 	.byte	0x04
	.zero		1


	//   ....[84]....
        /*063c*/ 	.word	0x00001110
        /*0640*/ 	.word	0x000000ff
        /*0644*/ 	.word	0x000002a0
        /*0648*/ 	.short	0x0100
        /*064a*/ 	.byte	0x06
	.zero		1


	//   ....[85]....
        /*064c*/ 	.word	0x00001c70
        /*0650*/ 	.word	0x000000ff
        /*0654*/ 	.word	0x00000118
        /*0658*/ 	.short	0x010a
        /*065a*/ 	.byte	0x04
	.zero		1


	//   ....[86]....
        /*065c*/ 	.word	0x00001fc0
        /*0660*/ 	.word	0x000000ff
        /*0664*/ 	.word	0x00000118
        /*0668*/ 	.short	0x010a
        /*066a*/ 	.byte	0x09
	.zero		1


	//   ....[87]....
        /*066c*/ 	.word	0x00002170
        /*0670*/ 	.word	0x000000ff
        /*0674*/ 	.word	0x00000118
        /*0678*/ 	.short	0x010a
        /*067a*/ 	.byte	0x08
	.zero		1


	//   ....[88]....
        /*067c*/ 	.word	0x000023a0
        /*0680*/ 	.word	0x000000ff
        /*0684*/ 	.word	0x00000268
        /*0688*/ 	.short	0x0101
        /*068a*/ 	.byte	0x1e
	.zero		1


	//   ....[89]....
        /*068c*/ 	.word	0x000023d0
        /*0690*/ 	.word	0x000000ff
        /*0694*/ 	.word	0x00000118
        /*0698*/ 	.short	0x010a
        /*069a*/ 	.byte	0x04
	.zero		1


	//   ....[90]....
        /*069c*/ 	.word	0x000026b0
        /*06a0*/ 	.word	0x000000ff
        /*06a4*/ 	.word	0x00000118
        /*06a8*/ 	.short	0x010a
        /*06aa*/ 	.byte	0x09
	.zero		1


	//   ....[91]....
        /*06ac*/ 	.word	0x00002860
        /*06b0*/ 	.word	0x000000ff
        /*06b4*/ 	.word	0x00000118
        /*06b8*/ 	.short	0x010a
        /*06ba*/ 	.byte	0x08
	.zero		1


	//   ....[92]....
        /*06bc*/ 	.word	0x00002aa0
        /*06c0*/ 	.word	0x000000ff
        /*06c4*/ 	.word	0x00000270
        /*06c8*/ 	.short	0x010a
        /*06ca*/ 	.byte	0x1e
	.zero		1


	//   ....[93]....
        /*06cc*/ 	.word	0x00002b60
        /*06d0*/ 	.word	0x000000ff
        /*06d4*/ 	.word	0x00000000
        /*06d8*/ 	.short	0x0101
        /*06da*/ 	.byte	0x04
	.zero		1


	//   ....[94]....
        /*06dc*/ 	.word	0x00003160
        /*06e0*/ 	.word	0x000000ff
        /*06e4*/ 	.word	0x00000000
        /*06e8*/ 	.short	0x010a
        /*06ea*/ 	.byte	0x04
	.zero		1


	//   ....[95]....
        /*06ec*/ 	.word	0x00003200
        /*06f0*/ 	.word	0x000000ff
        /*06f4*/ 	.word	0x00000000
        /*06f8*/ 	.short	0x010a
        /*06fa*/ 	.byte	0x05
	.zero		1


	//   ....[96]....
        /*06fc*/ 	.word	0x000032a0
        /*0700*/ 	.word	0x000000ff
        /*0704*/ 	.word	0x00000000
        /*0708*/ 	.short	0x010a
        /*070a*/ 	.byte	0x05
	.zero		1


	//   ....[97]....
        /*070c*/ 	.word	0x00003340
        /*0710*/ 	.word	0x000000ff
        /*0714*/ 	.word	0x00000000
        /*0718*/ 	.short	0x010a
        /*071a*/ 	.byte	0x05
	.zero		1


	//   ....[98]....
        /*071c*/ 	.word	0x000033e0
        /*0720*/ 	.word	0x000000ff
        /*0724*/ 	.word	0x00000000
        /*0728*/ 	.short	0x010a
        /*072a*/ 	.byte	0x05
	.zero		1


	//   ....[99]....
        /*072c*/ 	.word	0x00003480
        /*0730*/ 	.word	0x000000ff
        /*0734*/ 	.word	0x00000000
        /*0738*/ 	.short	0x010a
        /*073a*/ 	.byte	0x05
	.zero		1


	//   ....[100]....
        /*073c*/ 	.word	0x00003520
        /*0740*/ 	.word	0x000000ff
        /*0744*/ 	.word	0x00000000
        /*0748*/ 	.short	0x010a
        /*074a*/ 	.byte	0x05
	.zero		1


	//   ....[101]....
        /*074c*/ 	.word	0x000035c0
        /*0750*/ 	.word	0x000000ff
        /*0754*/ 	.word	0x00000000
        /*0758*/ 	.short	0x010a
        /*075a*/ 	.byte	0x05
	.zero		1


	//   ....[102]....
        /*075c*/ 	.word	0x00003660
        /*0760*/ 	.word	0x000000ff
        /*0764*/ 	.word	0x00000000
        /*0768*/ 	.short	0x010a
        /*076a*/ 	.byte	0x05
	.zero		1


	//   ....[103]....
        /*076c*/ 	.word	0x00003700
        /*0770*/ 	.word	0x000000ff
        /*0774*/ 	.word	0x00000000
        /*0778*/ 	.short	0x010a
        /*077a*/ 	.byte	0x05
	.zero		1


	//   ....[104]....
        /*077c*/ 	.word	0x000037a0
        /*0780*/ 	.word	0x000000ff
        /*0784*/ 	.word	0x00000000
        /*0788*/ 	.short	0x010a
        /*078a*/ 	.byte	0x05
	.zero		1


	//   ....[105]....
        /*078c*/ 	.word	0x00003840
        /*0790*/ 	.word	0x000000ff
        /*0794*/ 	.word	0x00000000
        /*0798*/ 	.short	0x010a
        /*079a*/ 	.byte	0x05
	.zero		1


	//   ....[106]....
        /*079c*/ 	.word	0x000038e0
        /*07a0*/ 	.word	0x000000ff
        /*07a4*/ 	.word	0x00000000
        /*07a8*/ 	.short	0x010a
        /*07aa*/ 	.byte	0x05
	.zero		1


	//   ....[107]....
        /*07ac*/ 	.word	0x00003980
        /*07b0*/ 	.word	0x000000ff
        /*07b4*/ 	.word	0x00000000
        /*07b8*/ 	.short	0x010a
        /*07ba*/ 	.byte	0x05
	.zero		1


	//   ....[108]....
        /*07bc*/ 	.word	0x00003a20
        /*07c0*/ 	.word	0x000000ff
        /*07c4*/ 	.word	0x00000000
        /*07c8*/ 	.short	0x010a
        /*07ca*/ 	.byte	0x05
	.zero		1


	//   ....[109]....
        /*07cc*/ 	.word	0x00003ac0
        /*07d0*/ 	.word	0x000000ff
        /*07d4*/ 	.word	0x00000000
        /*07d8*/ 	.short	0x010a
        /*07da*/ 	.byte	0x05
	.zero		1


	//   ....[110]....
        /*07dc*/ 	.word	0x00003b60
        /*07e0*/ 	.word	0x000000ff
        /*07e4*/ 	.word	0x00000000
        /*07e8*/ 	.short	0x010a
        /*07ea*/ 	.byte	0x05
	.zero		1


	//   ....[111]....
        /*07ec*/ 	.word	0x00003c00
        /*07f0*/ 	.word	0x000000ff
        /*07f4*/ 	.word	0x00000000
        /*07f8*/ 	.short	0x010a
        /*07fa*/ 	.byte	0x05
	.zero		1


	//   ....[112]....
        /*07fc*/ 	.word	0x00003ca0
        /*0800*/ 	.word	0x000000ff
        /*0804*/ 	.word	0x00000000
        /*0808*/ 	.short	0x010a
        /*080a*/ 	.byte	0x05
	.zero		1


	//   ....[113]....
        /*080c*/ 	.word	0x00003d40
        /*0810*/ 	.word	0x000000ff
        /*0814*/ 	.word	0x00000000
        /*0818*/ 	.short	0x010a
        /*081a*/ 	.byte	0x05
	.zero		1


	//   ....[114]....
        /*081c*/ 	.word	0x00003de0
        /*0820*/ 	.word	0x000000ff
        /*0824*/ 	.word	0x00000000
        /*0828*/ 	.short	0x010a
        /*082a*/ 	.byte	0x05
	.zero		1


	//   ....[115]....
        /*082c*/ 	.word	0x00003e80
        /*0830*/ 	.word	0x000000ff
        /*0834*/ 	.word	0x00000000
        /*0838*/ 	.short	0x010a
        /*083a*/ 	.byte	0x05
	.zero		1


	//   ....[116]....
        /*083c*/ 	.word	0x00003f20
        /*0840*/ 	.word	0x000000ff
        /*0844*/ 	.word	0x00000000
        /*0848*/ 	.short	0x010a
        /*084a*/ 	.byte	0x05
	.zero		1


	//   ....[117]....
        /*084c*/ 	.word	0x00003fc0
        /*0850*/ 	.word	0x000000ff
        /*0854*/ 	.word	0x00000000
        /*0858*/ 	.short	0x010a
        /*085a*/ 	.byte	0x05
	.zero		1


	//   ....[118]....
        /*085c*/ 	.word	0x00004060
        /*0860*/ 	.word	0x000000ff
        /*0864*/ 	.word	0x00000000
        /*0868*/ 	.short	0x010a
        /*086a*/ 	.byte	0x05
	.zero		1


	//   ....[119]....
        /*086c*/ 	.word	0x00004100
        /*0870*/ 	.word	0x000000ff
        /*0874*/ 	.word	0x00000000
        /*0878*/ 	.short	0x010a
        /*087a*/ 	.byte	0x05
	.zero		1


	//   ....[120]....
        /*087c*/ 	.word	0x000041a0
        /*0880*/ 	.word	0x000000ff
        /*0884*/ 	.word	0x00000000
        /*0888*/ 	.short	0x010a
        /*088a*/ 	.byte	0x05
	.zero		1


	//   ....[121]....
        /*088c*/ 	.word	0x00004240
        /*0890*/ 	.word	0x000000ff
        /*0894*/ 	.word	0x00000000
        /*0898*/ 	.short	0x010a
        /*089a*/ 	.byte	0x05
	.zero		1


	//   ....[122]....
        /*089c*/ 	.word	0x000042e0
        /*08a0*/ 	.word	0x000000ff
        /*08a4*/ 	.word	0x00000000
        /*08a8*/ 	.short	0x010a
        /*08aa*/ 	.byte	0x05
	.zero		1


	//   ....[123]....
        /*08ac*/ 	.word	0x00004380
        /*08b0*/ 	.word	0x000000ff
        /*08b4*/ 	.word	0x00000000
        /*08b8*/ 	.short	0x010a
        /*08ba*/ 	.byte	0x05
	.zero		1


	//   ....[124]....
        /*08bc*/ 	.word	0x00004420
        /*08c0*/ 	.word	0x000000ff
        /*08c4*/ 	.word	0x00000000
        /*08c8*/ 	.short	0x010a
        /*08ca*/ 	.byte	0x05
	.zero		1


	//   ....[125]....
        /*08cc*/ 	.word	0x000044c0
        /*08d0*/ 	.word	0x000000ff
        /*08d4*/ 	.word	0x00000000
        /*08d8*/ 	.short	0x010a
        /*08da*/ 	.byte	0x05
	.zero		1


	//   ....[126]....
        /*08dc*/ 	.word	0x00004560
        /*08e0*/ 	.word	0x000000ff
        /*08e4*/ 	.word	0x00000000
        /*08e8*/ 	.short	0x010a
        /*08ea*/ 	.byte	0x05
	.zero		1


	//   ....[127]....
        /*08ec*/ 	.word	0x00004600
        /*08f0*/ 	.word	0x000000ff
        /*08f4*/ 	.word	0x00000000
        /*08f8*/ 	.short	0x010a
        /*08fa*/ 	.byte	0x05
	.zero		1


	//   ....[128]....
        /*08fc*/ 	.word	0x000046b0
        /*0900*/ 	.word	0x00000000
        /*0904*/ 	.word	0x00000000
        /*0908*/ 	.short	0x010a
        /*090a*/ 	.byte	0xff
	.zero		1


	//   ....[129]....
        /*090c*/ 	.word	0x00004800
        /*0910*/ 	.word	0x000000ff
        /*0914*/ 	.word	0x00000278
        /*0918*/ 	.short	0x010a
        /*091a*/ 	.byte	0x04
	.zero		1


	//   ....[130]....
        /*091c*/ 	.word	0x000048a0
        /*0920*/ 	.word	0x000000ff
        /*0924*/ 	.word	0x00000270
        /*0928*/ 	.short	0x010a
        /*092a*/ 	.byte	0x04
	.zero		1


	//   ....[131]....
        /*092c*/ 	.word	0x00004940
        /*0930*/ 	.word	0x000000ff
        /*0934*/ 	.word	0x00000000
        /*0938*/ 	.short	0x0101
        /*093a*/ 	.byte	0x05
	.zero		1


	//   ....[132]....
        /*093c*/ 	.word	0x00004980
        /*0940*/ 	.word	0x000000ff
        /*0944*/ 	.word	0x00000278
        /*0948*/ 	.short	0x0106
        /*094a*/ 	.byte	0x04
	.zero		1


	//   ....[133]....
        /*094c*/ 	.word	0x000049c0
        /*0950*/ 	.word	0x00000000
        /*0954*/ 	.word	0x00000278
        /*0958*/ 	.short	0x010a
        /*095a*/ 	.byte	0xff
	.zero		1


	//   ....[134]....
        /*095c*/ 	.word	0x00004c10
        /*0960*/ 	.word	0x000000ff
        /*0964*/ 	.word	0x00000008
        /*0968*/ 	.short	0x010a
        /*096a*/ 	.byte	0x05
	.zero		1


	//   ....[135]....
        /*096c*/ 	.word	0x00004c30
        /*0970*/ 	.word	0x000000ff
        /*0974*/ 	.word	0x00000008
        /*0978*/ 	.short	0x010a
        /*097a*/ 	.byte	0x05
	.zero		1


	//   ....[136]....
        /*097c*/ 	.word	0x00004dc0
        /*0980*/ 	.word	0x000000ff
        /*0984*/ 	.word	0x00000008
        /*0988*/ 	.short	0x010a
        /*098a*/ 	.byte	0x05
	.zero		1


	//   ....[137]....
        /*098c*/ 	.word	0x00004de0
        /*0990*/ 	.word	0x000000ff
        /*0994*/ 	.word	0x00000008
        /*0998*/ 	.short	0x010a
        /*099a*/ 	.byte	0x05
	.zero		1


	//   ....[138]....
        /*099c*/ 	.word	0x00004ea0
        /*09a0*/ 	.word	0x000000ff
        /*09a4*/ 	.word	0x00000000
        /*09a8*/ 	.short	0x0101
        /*09aa*/ 	.byte	0x04
	.zero		1


	//   ....[139]....
        /*09ac*/ 	.word	0x000051f0
        /*09b0*/ 	.word	0x000000ff
        /*09b4*/ 	.word	0x00000270
        /*09b8*/ 	.short	0x010a
        /*09ba*/ 	.byte	0x11
	.zero		1


	//   ....[140]....
        /*09bc*/ 	.word	0x00005290
        /*09c0*/ 	.word	0x000000ff
        /*09c4*/ 	.word	0x00000000
        /*09c8*/ 	.short	0x0101
        /*09ca*/ 	.byte	0x17
	.zero		1


	//   ....[141]....
        /*09cc*/ 	.word	0x000052d0
        /*09d0*/ 	.word	0x000000ff
        /*09d4*/ 	.word	0x00000290
        /*09d8*/ 	.short	0x010a
        /*09da*/ 	.byte	0x16
	.zero		1


	//   ....[142]....
        /*09dc*/ 	.word	0x00005380
        /*09e0*/ 	.word	0x000000ff
        /*09e4*/ 	.word	0x00000000
        /*09e8*/ 	.short	0x010a
        /*09ea*/ 	.byte	0x04
	.zero		1


	//   ....[143]....
        /*09ec*/ 	.word	0x000053c0
        /*09f0*/ 	.word	0x000000ff
        /*09f4*/ 	.word	0x00000000
        /*09f8*/ 	.short	0x010a
        /*09fa*/ 	.byte	0x0a
	.zero		1


	//   ....[144]....
        /*09fc*/ 	.word	0x000054e0
        /*0a00*/ 	.word	0x000000ff
        /*0a04*/ 	.word	0x00000000
        /*0a08*/ 	.short	0x010a
        /*0a0a*/ 	.byte	0x04
	.zero		1


	//   ....[145]....
        /*0a0c*/ 	.word	0x00005780
        /*0a10*/ 	.word	0x000000ff
        /*0a14*/ 	.word	0x00000000
        /*0a18*/ 	.short	0x010a
        /*0a1a*/ 	.byte	0x04
	.zero		1


	//   ....[146]....
        /*0a1c*/ 	.word	0x00005820
        /*0a20*/ 	.word	0x00000000
        /*0a24*/ 	.word	0x00000000
        /*0a28*/ 	.short	0x010a
        /*0a2a*/ 	.byte	0xff
	.zero		1


	//   ....[147]....
        /*0a2c*/ 	.word	0x00005860
        /*0a30*/ 	.word	0x00000000
        /*0a34*/ 	.word	0x00000000
        /*0a38*/ 	.short	0x010a
        /*0a3a*/ 	.byte	0xff
	.zero		1


	//   ....[148]....
        /*0a3c*/ 	.word	0x000058d0
        /*0a40*/ 	.word	0x000000ff
        /*0a44*/ 	.word	0x00000000
        /*0a48*/ 	.short	0x0101
        /*0a4a*/ 	.byte	0x04
	.zero		1


	//   ....[149]....
        /*0a4c*/ 	.word	0x00005910
        /*0a50*/ 	.word	0x000000ff
        /*0a54*/ 	.word	0x000002a0
        /*0a58*/ 	.short	0x010a
        /*0a5a*/ 	.byte	0x11
	.zero		1


	//   ....[150]....
        /*0a5c*/ 	.word	0x00005970
        /*0a60*/ 	.word	0x000000ff
        /*0a64*/ 	.word	0x00000000
        /*0a68*/ 	.short	0x0101
        /*0a6a*/ 	.byte	0x04
	.zero		1


	//   ....[151]....
        /*0a6c*/ 	.word	0x00005e70
        /*0a70*/ 	.word	0x000000ff
        /*0a74*/ 	.word	0x00000270
        /*0a78*/ 	.short	0x010a
        /*0a7a*/ 	.byte	0x1b
	.zero		1


	//   ....[152]....
        /*0a7c*/ 	.word	0x00005f10
        /*0a80*/ 	.word	0x000000ff
        /*0a84*/ 	.word	0x00000000
        /*0a88*/ 	.short	0x0101
        /*0a8a*/ 	.byte	0x26
	.zero		1


	//   ....[153]....
        /*0a8c*/ 	.word	0x00006450
        /*0a90*/ 	.word	0x000000ff
        /*0a94*/ 	.word	0x00000268
        /*0a98*/ 	.short	0x010a
        /*0a9a*/ 	.byte	0x1b
	.zero		1


	//   ....[154]....
        /*0a9c*/ 	.word	0x00006640
        /*0aa0*/ 	.word	0x000000ff
        /*0aa4*/ 	.word	0x00000248
        /*0aa8*/ 	.short	0x010a
        /*0aaa*/ 	.byte	0x11
	.zero		1


	//   ....[155]....
        /*0aac*/ 	.word	0x00006a00
        /*0ab0*/ 	.word	0x000000ff
        /*0ab4*/ 	.word	0x00000230
        /*0ab8*/ 	.short	0x010b
        /*0aba*/ 	.byte	0x11
	.zero		1


	//   ....[156]....
        /*0abc*/ 	.word	0x00006a10
        /*0ac0*/ 	.word	0x000000ff
        /*0ac4*/ 	.word	0x00000000
        /*0ac8*/ 	.short	0x0101
        /*0aca*/ 	.byte	0x05
	.zero		1


	//   ....[157]....
        /*0acc*/ 	.word	0x00006a30
        /*0ad0*/ 	.word	0x000000ff
        /*0ad4*/ 	.word	0x00000248
        /*0ad8*/ 	.short	0x010a
        /*0ada*/ 	.byte	0x06
	.zero		1


	//   ....[158]....
        /*0adc*/ 	.word	0x00006cd0
        /*0ae0*/ 	.word	0x000000ff
        /*0ae4*/ 	.word	0x00000230
        /*0ae8*/ 	.short	0x010b
        /*0aea*/ 	.byte	0x06
	.zero		1


	//   ....[159]....
        /*0aec*/ 	.word	0x00006d00
        /*0af0*/ 	.word	0x000000ff
        /*0af4*/ 	.word	0x00000000
        /*0af8*/ 	.short	0x0101
        /*0afa*/ 	.byte	0x04
	.zero		1


	//   ....[160]....
        /*0afc*/ 	.word	0x00006d50
        /*0b00*/ 	.word	0x000000ff
        /*0b04*/ 	.word	0x00000000
        /*0b08*/ 	.short	0x010a
        /*0b0a*/ 	.byte	0x04
	.zero		1


	//   ....[161]....
        /*0b0c*/ 	.word	0x00006de0
        /*0b10*/ 	.word	0x000000ff
        /*0b14*/ 	.word	0x00000000
        /*0b18*/ 	.short	0x010a
        /*0b1a*/ 	.byte	0x05
	.zero		1


	//   ....[162]....
        /*0b1c*/ 	.word	0x00006e80
        /*0b20*/ 	.word	0x00000000
        /*0b24*/ 	.word	0x00000000
        /*0b28*/ 	.short	0x010a
        /*0b2a*/ 	.byte	0xff
	.zero		1


	//   ....[163]....
        /*0b2c*/ 	.word	0x000071b0
        /*0b30*/ 	.word	0x000000ff
        /*0b34*/ 	.word	0x00000270
        /*0b38*/ 	.short	0x010a
        /*0b3a*/ 	.byte	0x2d
	.zero		1


	//   ....[164]....
        /*0b3c*/ 	.word	0x00007280
        /*0b40*/ 	.word	0x000000ff
        /*0b44*/ 	.word	0x00000000
        /*0b48*/ 	.short	0x0101
        /*0b4a*/ 	.byte	0x04
	.zero		1


	//   ....[165]....
        /*0b4c*/ 	.word	0x00007eb0
        /*0b50*/ 	.word	0x00000000
        /*0b54*/ 	.word	0x00000230
        /*0b58*/ 	.short	0x010a
        /*0b5a*/ 	.byte	0xff
	.zero		1


	//   ....[166]....
        /*0b5c*/ 	.word	0x00007fd0
        /*0b60*/ 	.word	0x0000003a
        /*0b64*/ 	.word	0x00000280
        /*0b68*/ 	.short	0x010a
        /*0b6a*/ 	.byte	0xff
	.zero		1


	//   ....[167]....
        /*0b6c*/ 	.word	0x00008190
        /*0b70*/ 	.word	0x00000000
        /*0b74*/ 	.word	0x00000230
        /*0b78*/ 	.short	0x010a
        /*0b7a*/ 	.byte	0xff
	.zero		1


	//   ....[168]....
        /*0b7c*/ 	.word	0x000082a0
        /*0b80*/ 	.word	0x0000003a
        /*0b84*/ 	.word	0x00000280
        /*0b88*/ 	.short	0x010a
        /*0b8a*/ 	.byte	0xff
	.zero		1


	//   ....[169]....
        /*0b8c*/ 	.word	0x00008b00
        /*0b90*/ 	.word	0x00000000
        /*0b94*/ 	.word	0x00000000
        /*0b98*/ 	.short	0x0101
        /*0b9a*/ 	.byte	0xff
	.zero		1


	//   ....[170]....
        /*0b9c*/ 	.word	0x00008b10
        /*0ba0*/ 	.word	0x00000003
        /*0ba4*/ 	.word	0x00000230
        /*0ba8*/ 	.short	0x010a
        /*0baa*/ 	.byte	0xff
	.zero		1


	//   ....[171]....
        /*0bac*/ 	.word	0x00008bd0
        /*0bb0*/ 	.word	0x00000003
        /*0bb4*/ 	.word	0x00000230
        /*0bb8*/ 	.short	0x010a
        /*0bba*/ 	.byte	0xff
	.zero		1


	//   ....[172]....
        /*0bbc*/ 	.word	0x00008f30
        /*0bc0*/ 	.word	0x0000003a
        /*0bc4*/ 	.word	0x00000000
        /*0bc8*/ 	.short	0x0101
        /*0bca*/ 	.byte	0xff
	.zero		1


	//   ....[173]....
        /*0bcc*/ 	.word	0x00009520
        /*0bd0*/ 	.word	0x00000000
        /*0bd4*/ 	.word	0x00000000
        /*0bd8*/ 	.short	0x0101
        /*0bda*/ 	.byte	0xff
	.zero		1


	//   ....[174]....
        /*0bdc*/ 	.word	0x000097a0
        /*0be0*/ 	.word	0x000000ff
        /*0be4*/ 	.word	0x00000000
        /*0be8*/ 	.short	0x0101
        /*0bea*/ 	.byte	0x04
	.zero		1


	//   ....[175]....
        /*0bec*/ 	.word	0x000097d0
        /*0bf0*/ 	.word	0x00000000
        /*0bf4*/ 	.word	0x00000118
        /*0bf8*/ 	.short	0x010a
        /*0bfa*/ 	.byte	0xff
	.zero		1


	//   ....[176]....
        /*0bfc*/ 	.word	0x00009830
        /*0c00*/ 	.word	0x00000000
        /*0c04*/ 	.word	0x00000118
        /*0c08*/ 	.short	0x010a
        /*0c0a*/ 	.byte	0xff
	.zero		1


	//   ....[177]....
        /*0c0c*/ 	.word	0x00009890
        /*0c10*/ 	.word	0x00000000
        /*0c14*/ 	.word	0x00000270
        /*0c18*/ 	.short	0x010a
        /*0c1a*/ 	.byte	0xff
	.zero		1


	//   ....[178]....
        /*0c1c*/ 	.word	0x000098f0
        /*0c20*/ 	.word	0x00000000
        /*0c24*/ 	.word	0x00000000
        /*0c28*/ 	.short	0x010a
        /*0c2a*/ 	.byte	0xff
	.zero		1


	//   ....[179]....
        /*0c2c*/ 	.word	0x00009950
        /*0c30*/ 	.word	0x00000000
        /*0c34*/ 	.word	0x00000000
        /*0c38*/ 	.short	0x010a
        /*0c3a*/ 	.byte	0xff
	.zero		1


	//   ....[180]....
        /*0c3c*/ 	.word	0x000099b0
        /*0c40*/ 	.word	0x00000000
        /*0c44*/ 	.word	0x00000000
        /*0c48*/ 	.short	0x010a
        /*0c4a*/ 	.byte	0xff
	.zero		1


	//   ....[181]....
        /*0c4c*/ 	.word	0x00009a10
        /*0c50*/ 	.word	0x00000000
        /*0c54*/ 	.word	0x00000000
        /*0c58*/ 	.short	0x010a
        /*0c5a*/ 	.byte	0xff
	.zero		1


	//   ....[182]....
        /*0c5c*/ 	.word	0x00009a70
        /*0c60*/ 	.word	0x00000000
        /*0c64*/ 	.word	0x00000000
        /*0c68*/ 	.short	0x010a
        /*0c6a*/ 	.byte	0xff
	.zero		1


	//   ....[183]....
        /*0c6c*/ 	.word	0x00009ad0
        /*0c70*/ 	.word	0x00000000
        /*0c74*/ 	.word	0x00000000
        /*0c78*/ 	.short	0x010a
        /*0c7a*/ 	.byte	0xff
	.zero		1


	//   ....[184]....
        /*0c7c*/ 	.word	0x00009b30
        /*0c80*/ 	.word	0x00000000
        /*0c84*/ 	.word	0x00000000
        /*0c88*/ 	.short	0x010a
        /*0c8a*/ 	.byte	0xff
	.zero		1


	//   ....[185]....
        /*0c8c*/ 	.word	0x00009b90
        /*0c90*/ 	.word	0x00000000
        /*0c94*/ 	.word	0x00000000
        /*0c98*/ 	.short	0x010a
        /*0c9a*/ 	.byte	0xff
	.zero		1


	//   ....[186]....
        /*0c9c*/ 	.word	0x00009bf0
        /*0ca0*/ 	.word	0x00000000
        /*0ca4*/ 	.word	0x00000000
        /*0ca8*/ 	.short	0x010a
        /*0caa*/ 	.byte	0xff
	.zero		1


	//   ....[187]....
        /*0cac*/ 	.word	0x00009c50
        /*0cb0*/ 	.word	0x00000000
        /*0cb4*/ 	.word	0x00000000
        /*0cb8*/ 	.short	0x010a
        /*0cba*/ 	.byte	0xff
	.zero		1


	//   ....[188]....
        /*0cbc*/ 	.word	0x00009cb0
        /*0cc0*/ 	.word	0x00000000
        /*0cc4*/ 	.word	0x00000000
        /*0cc8*/ 	.short	0x010a
        /*0cca*/ 	.byte	0xff
	.zero		1


	//   ....[189]....
        /*0ccc*/ 	.word	0x00009d10
        /*0cd0*/ 	.word	0x00000000
        /*0cd4*/ 	.word	0x00000000
        /*0cd8*/ 	.short	0x010a
        /*0cda*/ 	.byte	0xff
	.zero		1


	//   ....[190]....
        /*0cdc*/ 	.word	0x00009d70
        /*0ce0*/ 	.word	0x00000000
        /*0ce4*/ 	.word	0x00000000
        /*0ce8*/ 	.short	0x010a
        /*0cea*/ 	.byte	0xff
	.zero		1


	//   ....[191]....
        /*0cec*/ 	.word	0x00009dd0
        /*0cf0*/ 	.word	0x00000000
        /*0cf4*/ 	.word	0x00000000
        /*0cf8*/ 	.short	0x010a
        /*0cfa*/ 	.byte	0xff
	.zero		1


	//   ....[192]....
        /*0cfc*/ 	.word	0x00009e30
        /*0d00*/ 	.word	0x00000000
        /*0d04*/ 	.word	0x00000000
        /*0d08*/ 	.short	0x010a
        /*0d0a*/ 	.byte	0xff
	.zero		1


	//   ....[193]....
        /*0d0c*/ 	.word	0x00009e90
        /*0d10*/ 	.word	0x00000000
        /*0d14*/ 	.word	0x00000000
        /*0d18*/ 	.short	0x010a
        /*0d1a*/ 	.byte	0xff
	.zero		1


	//   ....[194]....
        /*0d1c*/ 	.word	0x00009ef0
        /*0d20*/ 	.word	0x00000000
        /*0d24*/ 	.word	0x00000000
        /*0d28*/ 	.short	0x010a
        /*0d2a*/ 	.byte	0xff
	.zero		1


	//   ....[195]....
        /*0d2c*/ 	.word	0x00009f50
        /*0d30*/ 	.word	0x00000000
        /*0d34*/ 	.word	0x00000000
        /*0d38*/ 	.short	0x010a
        /*0d3a*/ 	.byte	0xff
	.zero		1


	//   ....[196]....
        /*0d3c*/ 	.word	0x00009fb0
        /*0d40*/ 	.word	0x00000000
        /*0d44*/ 	.word	0x00000000
        /*0d48*/ 	.short	0x010a
        /*0d4a*/ 	.byte	0xff
	.zero		1


	//   ....[197]....
        /*0d4c*/ 	.word	0x0000a010
        /*0d50*/ 	.word	0x00000000
        /*0d54*/ 	.word	0x00000000
        /*0d58*/ 	.short	0x010a
        /*0d5a*/ 	.byte	0xff
	.zero		1


	//   ....[198]....
        /*0d5c*/ 	.word	0x0000a070
        /*0d60*/ 	.word	0x00000000
        /*0d64*/ 	.word	0x00000000
        /*0d68*/ 	.short	0x010a
        /*0d6a*/ 	.byte	0xff
	.zero		1


	//   ....[199]....
        /*0d6c*/ 	.word	0x0000a0d0
        /*0d70*/ 	.word	0x00000000
        /*0d74*/ 	.word	0x00000000
        /*0d78*/ 	.short	0x010a
        /*0d7a*/ 	.byte	0xff
	.zero		1


	//   ....[200]....
        /*0d7c*/ 	.word	0x0000a130
        /*0d80*/ 	.word	0x00000000
        /*0d84*/ 	.word	0x00000000
        /*0d88*/ 	.short	0x010a
        /*0d8a*/ 	.byte	0xff
	.zero		1


	//   ....[201]....
        /*0d8c*/ 	.word	0x0000a190
        /*0d90*/ 	.word	0x00000000
        /*0d94*/ 	.word	0x00000000
        /*0d98*/ 	.short	0x010a
        /*0d9a*/ 	.byte	0xff
	.zero		1


	//   ....[202]....
        /*0d9c*/ 	.word	0x0000a1f0
        /*0da0*/ 	.word	0x00000000
        /*0da4*/ 	.word	0x00000000
        /*0da8*/ 	.short	0x010a
        /*0daa*/ 	.byte	0xff
	.zero		1


	//   ....[203]....
        /*0dac*/ 	.word	0x0000a250
        /*0db0*/ 	.word	0x00000000
        /*0db4*/ 	.word	0x00000000
        /*0db8*/ 	.short	0x010a
        /*0dba*/ 	.byte	0xff
	.zero		1


	//   ....[204]....
        /*0dbc*/ 	.word	0x0000a2b0
        /*0dc0*/ 	.word	0x00000000
        /*0dc4*/ 	.word	0x00000000
        /*0dc8*/ 	.short	0x010a
        /*0dca*/ 	.byte	0xff
	.zero		1


	//   ....[205]....
        /*0dcc*/ 	.word	0x0000a310
        /*0dd0*/ 	.word	0x00000000
        /*0dd4*/ 	.word	0x00000000
        /*0dd8*/ 	.short	0x010a
        /*0dda*/ 	.byte	0xff
	.zero		1


	//   ....[206]....
        /*0ddc*/ 	.word	0x0000a370
        /*0de0*/ 	.word	0x00000000
        /*0de4*/ 	.word	0x00000000
        /*0de8*/ 	.short	0x010a
        /*0dea*/ 	.byte	0xff
	.zero		1


	//   ....[207]....
        /*0dec*/ 	.word	0x0000a3d0
        /*0df0*/ 	.word	0x00000000
        /*0df4*/ 	.word	0x00000000
        /*0df8*/ 	.short	0x010a
        /*0dfa*/ 	.byte	0xff
	.zero		1


	//   ....[208]....
        /*0dfc*/ 	.word	0x0000a430
        /*0e00*/ 	.word	0x00000000
        /*0e04*/ 	.word	0x00000000
        /*0e08*/ 	.short	0x010a
        /*0e0a*/ 	.byte	0xff
	.zero		1


	//   ....[209]....
        /*0e0c*/ 	.word	0x0000a490
        /*0e10*/ 	.word	0x00000000
        /*0e14*/ 	.word	0x00000000
        /*0e18*/ 	.short	0x010a
        /*0e1a*/ 	.byte	0xff
	.zero		1


	//   ....[210]....
        /*0e1c*/ 	.word	0x0000a4f0
        /*0e20*/ 	.word	0x00000000
        /*0e24*/ 	.word	0x00000000
        /*0e28*/ 	.short	0x010a
        /*0e2a*/ 	.byte	0xff
	.zero		1


	//   ....[211]....
        /*0e2c*/ 	.word	0x0000a550
        /*0e30*/ 	.word	0x00000000
        /*0e34*/ 	.word	0x00000000
        /*0e38*/ 	.short	0x010a
        /*0e3a*/ 	.byte	0xff
	.zero		1


	//   ....[212]....
        /*0e3c*/ 	.word	0x0000a5b0
        /*0e40*/ 	.word	0x00000004
        /*0e44*/ 	.word	0x00000278
        /*0e48*/ 	.short	0x010a
        /*0e4a*/ 	.byte	0xff
	.zero		1


	//   ....[213]....
        /*0e4c*/ 	.word	0x0000a610
        /*0e50*/ 	.word	0x00000004
        /*0e54*/ 	.word	0x00000270
        /*0e58*/ 	.short	0x010a
        /*0e5a*/ 	.byte	0xff
	.zero		1


	//   ....[214]....
        /*0e5c*/ 	.word	0x0000a670
        /*0e60*/ 	.word	0x00000005
        /*0e64*/ 	.word	0x00000008
        /*0e68*/ 	.short	0x010a
        /*0e6a*/ 	.byte	0xff
	.zero		1


	//   ....[215]....
        /*0e6c*/ 	.word	0x0000a750
        /*0e70*/ 	.word	0x00000003
        /*0e74*/ 	.word	0x00000008
        /*0e78*/ 	.short	0x010a
        /*0e7a*/ 	.byte	0xff
	.zero		1


	//   ....[216]....
        /*0e7c*/ 	.word	0x0000a7b0
        /*0e80*/ 	.word	0x00000004
        /*0e84*/ 	.word	0x00000270
        /*0e88*/ 	.short	0x010a
        /*0e8a*/ 	.byte	0xff
	.zero		1


	//   ....[217]....
        /*0e8c*/ 	.word	0x0000a810
        /*0e90*/ 	.word	0x00000004
        /*0e94*/ 	.word	0x00000290
        /*0e98*/ 	.short	0x010a
        /*0e9a*/ 	.byte	0xff
	.zero		1


	//   ....[218]....
        /*0e9c*/ 	.word	0x0000a870
        /*0ea0*/ 	.word	0x00000004
        /*0ea4*/ 	.word	0x00000000
        /*0ea8*/ 	.short	0x010a
        /*0eaa*/ 	.byte	0xff
	.zero		1


	//   ....[219]....
        /*0eac*/ 	.word	0x0000a8d0
        /*0eb0*/ 	.word	0x00000000
        /*0eb4*/ 	.word	0x00000000
        /*0eb8*/ 	.short	0x010a
        /*0eba*/ 	.byte	0xff
	.zero		1


	//   ....[220]....
        /*0ebc*/ 	.word	0x0000a930
        /*0ec0*/ 	.word	0x00000000
        /*0ec4*/ 	.word	0x000002a0
        /*0ec8*/ 	.short	0x010a
        /*0eca*/ 	.byte	0xff
	.zero		1


	//   ....[221]....
        /*0ecc*/ 	.word	0x0000a990
        /*0ed0*/ 	.word	0x00000000
        /*0ed4*/ 	.word	0x00000270
        /*0ed8*/ 	.short	0x010a
        /*0eda*/ 	.byte	0xff
	.zero		1


	//   ....[222]....
        /*0edc*/ 	.word	0x0000a9f0
        /*0ee0*/ 	.word	0x00000000
        /*0ee4*/ 	.word	0x00000268
        /*0ee8*/ 	.short	0x010a
        /*0eea*/ 	.byte	0xff
	.zero		1


	//   ....[223]....
        /*0eec*/ 	.word	0x0000aa50
        /*0ef0*/ 	.word	0x00000002
        /*0ef4*/ 	.word	0x00000248
        /*0ef8*/ 	.short	0x010a
        /*0efa*/ 	.byte	0xff
	.zero		1


	//   ....[224]....
        /*0efc*/ 	.word	0x0000aab0
        /*0f00*/ 	.word	0x00000000
        /*0f04*/ 	.word	0x00000248
        /*0f08*/ 	.short	0x010a
        /*0f0a*/ 	.byte	0xff
	.zero		1


	//   ....[225]....
        /*0f0c*/ 	.word	0x0000ab10
        /*0f10*/ 	.word	0x00000000
        /*0f14*/ 	.word	0x00000000
        /*0f18*/ 	.short	0x010a
        /*0f1a*/ 	.byte	0xff
	.zero		1


	//   ....[226]....
        /*0f1c*/ 	.word	0x0000ab70
        /*0f20*/ 	.word	0x00000000
        /*0f24*/ 	.word	0x00000000
        /*0f28*/ 	.short	0x010a
        /*0f2a*/ 	.byte	0xff
	.zero		1


	//   ....[227]....
        /*0f2c*/ 	.word	0x0000abd0
        /*0f30*/ 	.word	0x00000000
        /*0f34*/ 	.word	0x00000270
        /*0f38*/ 	.short	0x010a
        /*0f3a*/ 	.byte	0xff
	.zero		1


	//   ....[228]....
        /*0f3c*/ 	.word	0x0000ac20
        /*0f40*/ 	.word	0x00000000
        /*0f44*/ 	.word	0x00000230
        /*0f48*/ 	.short	0x010a
        /*0f4a*/ 	.byte	0xff
	.zero		1


	//   ....[229]....
        /*0f4c*/ 	.word	0x0000ac70
        /*0f50*/ 	.word	0x0000003a
        /*0f54*/ 	.word	0x00000280
        /*0f58*/ 	.short	0x010a
        /*0f5a*/ 	.byte	0xff
	.zero		1


	//   ....[230]....
        /*0f5c*/ 	.word	0x0000acc0
        /*0f60*/ 	.word	0x00000003
        /*0f64*/ 	.word	0x00000230
        /*0f68*/ 	.short	0x010a
        /*0f6a*/ 	.byte	0xff
	.zero		1


	//----- nvinfo : EIATTR_NUM_MBARRIERS
	.align		4
.L_47:
        /*0f6c*/ 	.byte	0x03, 0x38
        /*0f6e*/ 	.short	0x0055


	//----- nvinfo : EIATTR_EXIT_INSTR_OFFSETS
	.align		4
        /*0f70*/ 	.byte	0x04, 0x1c
        /*0f72*/ 	.short	(.L_49 - .L_48)


	//   ....[0]....
.L_48:
        /*0f74*/ 	.word	0x000046e0


	//   ....[1]....
        /*0f78*/ 	.word	0x00004990


	//   ....[2]....
        /*0f7c*/ 	.word	0x000049f0


	//   ....[3]....
        /*0f80*/ 	.word	0x00005ba0


	//   ....[4]....
        /*0f84*/ 	.word	0x00006eb0


	//   ....[5]....
        /*0f88*/ 	.word	0x00006ef0


	//   ....[6]....
        /*0f8c*/ 	.word	0x00009680


	//   ....[7]....
        /*0f90*/ 	.word	0x00009700


	//   ....[8]....
        /*0f94*/ 	.word	0x00009730


	//   ....[9]....
        /*0f98*/ 	.word	0x000097b0


	//----- nvinfo : EIATTR_MAX_THREADS
	.align		4
.L_49:
        /*0f9c*/ 	.byte	0x04, 0x05
        /*0f9e*/ 	.short	(.L_51 - .L_50)
.L_50:
        /*0fa0*/ 	.word	0x00000100
        /*0fa4*/ 	.word	0x00000001
        /*0fa8*/ 	.word	0x00000001


	//----- nvinfo : EIATTR_CRS_STACK_SIZE
	.align		4
.L_51:
        /*0fac*/ 	.byte	0x04, 0x1e
        /*0fae*/ 	.short	(.L_53 - .L_52)
.L_52:
        /*0fb0*/ 	.word	0x00000000


	//----- nvinfo : EIATTR_CBANK_PARAM_SIZE
	.align		4
.L_53:
        /*0fb4*/ 	.byte	0x03, 0x19
        /*0fb6*/ 	.short	0x0900


	//----- nvinfo : EIATTR_PARAM_CBANK
	.align		4
        /*0fb8*/ 	.byte	0x04, 0x0a
        /*0fba*/ 	.short	(.L_55 - .L_54)
	.align		4
.L_54:
        /*0fbc*/ 	.word	index@(.nv.constant0._ZN7cutlass13device_kernelINS_4conv6kernel13ConvUniversalINS1_16ConvProblemShapeILNS1_8OperatorE1ELi3EEENS1_10collective14CollectiveConvINS1_47MainloopSm100TmaUmmaWarpSpecializedImplicitGemmILS5_1ELi35ELi3ELi1ELi2EN4cute5tupleIJNSA_1CILi2EEENSC_ILi1EEESE_EEEEENSB_IJNSC_ILi128EEENSC_ILi64EEENSB_IJNSC_ILi32EEEEEEEEENS_10bfloat16_tESM_NSA_8TiledMMAINSA_8MMA_AtomIJNSA_26SM100_MMA_F16BF16_2x1SM_SSISM_SM_fLi128ELi64ELNSA_4UMMA5MajorE0ELSR_1ELNSQ_7ScaleInE0ELSS_0EEEEEENSA_6LayoutINSB_IJSE_SE_SE_EEENSB_IJNSC_ILi0EEESX_SX_EEEEENSB_IJNSA_10UnderscoreES10_S10_EEEEENS7_6detail27Sm100ImplicitGemmTileTraitsINSA_25SM100_TMA_2SM_LOAD_IM2COLENSA_14ComposedLayoutINSA_7SwizzleILi2ELi4ELi3EEENSA_18smem_ptr_flag_bitsILi16EEENSV_INSB_IJNSC_ILi8EEESJ_EEENSB_IJSJ_SE_EEEEEEEvEENS14_INSA_18SM100_TMA_2SM_LOADENS16_IS18_S1A_NSV_INSB_IJSJ_S1B_EEENSB_IJSE_SJ_EEEEEEEvEEEENS_8epilogue10collective18CollectiveEpilogueINS1O_23Sm100TmaWarpSpecializedILi3ELi2ELi16ELb1ELb0EEEJNSB_IJSI_SI_SK_EEENSB_IJNSV_ISI_SE_EENSV_INSB_IJNSC_ILi16EEESD_EEES1J_EEEEESM_NSB_IJNSB_IJllllEEESE_SX_EEESM_S20_NS1O_6fusion15FusionCallbacksIS1S_NS21_17LinearCombinationISM_fSM_fLNS_15FloatRoundStyleE2EEES1T_S1Y_JEEENSA_5SM1004TMEM4LOAD26SM100_TMEM_LOAD_32dp32b16xENSA_20SM90_TMA_LOAD_IM2COLENS16_INS17_ILi1ELi4ELi3EEES1A_NSV_INSB_IJS1B_S1V_EEENSB_IJS1V_SE_EEEEEEENSA_39AutoVectorizingCopyWithAssumedAlignmentILi128EEENSA_21SM90_TMA_STORE_IM2COLES2G_S2I_S2I_EEEvvEEEEvNT_6ParamsE)
        /*0fc0*/ 	.short	0x0380
        /*0fc2*/ 	.short	0x0900


	//----- nvinfo : EIATTR_SW_WAR
	.align		4
.L_55:
        /*0fc4*/ 	.byte	0x04, 0x36
        /*0fc6*/ 	.short	(.L_57 - .L_56)
.L_56:
        /*0fc8*/ 	.word	0x00000008
.L_57:


//--------------------- .nv.callgraph             --------------------------
	.section	.nv.callgraph,"",@"SHT_CUDA_CALLGRAPH"
	.align	4
	.sectionentsize	8
	.align		4
        /*0000*/ 	.word	0x00000000
	.align		4
        /*0004*/ 	.word	0xffffffff
	.align		4
        /*0008*/ 	.word	index@(_ZN7cutlass13device_kernelINS_4conv6kernel13ConvUniversalINS1_16ConvProblemShapeILNS1_8OperatorE1ELi3EEENS1_10collective14CollectiveConvINS1_47MainloopSm100TmaUmmaWarpSpecializedImplicitGemmILS5_1ELi35ELi3ELi1ELi2EN4cute5tupleIJNSA_1CILi2EEENSC_ILi1EEESE_EEEEENSB_IJNSC_ILi128EEENSC_ILi64EEENSB_IJNSC_ILi32EEEEEEEEENS_10bfloat16_tESM_NSA_8TiledMMAINSA_8MMA_AtomIJNSA_26SM100_MMA_F16BF16_2x1SM_SSISM_SM_fLi128ELi64ELNSA_4UMMA5MajorE0ELSR_1ELNSQ_7ScaleInE0ELSS_0EEEEEENSA_6LayoutINSB_IJSE_SE_SE_EEENSB_IJNSC_ILi0EEESX_SX_EEEEENSB_IJNSA_10UnderscoreES10_S10_EEEEENS7_6detail27Sm100ImplicitGemmTileTraitsINSA_25SM100_TMA_2SM_LOAD_IM2COLENSA_14ComposedLayoutINSA_7SwizzleILi2ELi4ELi3EEENSA_18smem_ptr_flag_bitsILi16EEENSV_INSB_IJNSC_ILi8EEESJ_EEENSB_IJSJ_SE_EEEEEEEvEENS14_INSA_18SM100_TMA_2SM_LOADENS16_IS18_S1A_NSV_INSB_IJSJ_S1B_EEENSB_IJSE_SJ_EEEEEEEvEEEENS_8epilogue10collective18CollectiveEpilogueINS1O_23Sm100TmaWarpSpecializedILi3ELi2ELi16ELb1ELb0EEEJNSB_IJSI_SI_SK_EEENSB_IJNSV_ISI_SE_EENSV_INSB_IJNSC_ILi16EEESD_EEES1J_EEEEESM_NSB_IJNSB_IJllllEEESE_SX_EEESM_S20_NS1O_6fusion15FusionCallbacksIS1S_NS21_17LinearCombinationISM_fSM_fLNS_15FloatRoundStyleE2EEES1T_S1Y_JEEENSA_5SM1004TMEM4LOAD26SM100_TMEM_LOAD_32dp32b16xENSA_20SM90_TMA_LOAD_IM2COLENS16_INS17_ILi1ELi4ELi3EEES1A_NSV_INSB_IJS1B_S1V_EEENSB_IJS1V_SE_EEEEEEENSA_39AutoVectorizingCopyWithAssumedAlignmentILi128EEENSA_21SM90_TMA_STORE_IM2COLES2G_S2I_S2I_EEEvvEEEEvNT_6ParamsE)
	.align		4
        /*000c*/ 	.word	index@(__assertfail)
	.align		4
        /*0010*/ 	.word	0x00000000
	.align		4
        /*0014*/ 	.word	0xfffffffe
	.align		4
        /*0018*/ 	.word	0x00000000
	.align		4
        /*001c*/ 	.word	0xfffffffd
	.align		4
        /*0020*/ 	.word	0x00000000
	.align		4
        /*0024*/ 	.word	0xfffffffc


//--------------------- .nv.constant4             --------------------------
	.section	.nv.constant4,"a",@progbits
	.align	8
	.align		8
.nv.constant4:
        /*0000*/ 	.dword	__assertfail
	.align		8
        /*0008*/ 	.dword	__unnamed_1
	.align		8
        /*0010*/ 	.dword	__unnamed_2
	.align		8
        /*0018*/ 	.dword	_ZN39_INTERNAL_9110267c_4_k_cu_587f2cae_29334cuda3std3__45__cpo5beginE
	.align		8
        /*0020*/ 	.dword	_ZN39_INTERNAL_9110267c_4_k_cu_587f2cae_29334cuda3std3__45__cpo3endE
	.align		8
        /*0028*/ 	.dword	_ZN39_INTERNAL_9110267c_4_k_cu_587f2cae_29334cuda3std3__45__cpo6cbeginE
	.align		8
        /*0030*/ 	.dword	_ZN39_INTERNAL_9110267c_4_k_cu_587f2cae_29334cuda3std3__45__cpo4cendE
	.align		8
        /*0038*/ 	.dword	_ZN39_INTERNAL_9110267c_4_k_cu_587f2cae_29334cuda3std3__441_GLOBAL__N__9110267c_4_k_cu_587f2cae_29336ignoreE
	.align		8
        /*0040*/ 	.dword	_ZN39_INTERNAL_9110267c_4_k_cu_587f2cae_29334cuda3std3__419piecewise_constructE
	.align		8
        /*0048*/ 	.dword	_ZN39_INTERNAL_9110267c_4_k_cu_587f2cae_29334cuda3std3__48in_placeE
	.align		8
        /*0050*/ 	.dword	_ZN39_INTERNAL_9110267c_4_k_cu_587f2cae_29334cuda3std6ranges3__45__cpo4swapE
	.align		8
        /*0058*/ 	.dword	_ZN39_INTERNAL_9110267c_4_k_cu_587f2cae_29334cuda3std6ranges3__45__cpo9iter_moveE
	.align		8
        /*0060*/ 	.dword	_ZN39_INTERNAL_9110267c_4_k_cu_587f2cae_29334cute7productE
	.align		8
        /*0068*/ 	.dword	_ZN39_INTERNAL_9110267c_4_k_cu_587f2cae_29334cute1_E
	.align		8
        /*0070*/ 	.dword	$str$27
	.align		8
        /*0078*/ 	.dword	$str$28
	.align		8
        /*0080*/ 	.dword	$str$29
	.align		8
        /*0088*/ 	.dword	$str$30


//--------------------- .text._ZN7cutlass13device_kernelINS_4conv6kernel13ConvUniversalINS1_16ConvProblemShapeILNS1_8OperatorE1ELi3EEENS1_10collective14CollectiveConvINS1_47MainloopSm100TmaUmmaWarpSpecializedImplicitGemmILS5_1ELi35ELi3ELi1ELi2EN4cute5tupleIJNSA_1CILi2EEENSC_ILi1EEESE_EEEEENSB_IJNSC_ILi128EEENSC_ILi64EEENSB_IJNSC_ILi32EEEEEEEEENS_10bfloat16_tESM_NSA_8TiledMMAINSA_8MMA_AtomIJNSA_26SM100_MMA_F16BF16_2x1SM_SSISM_SM_fLi128ELi64ELNSA_4UMMA5MajorE0ELSR_1ELNSQ_7ScaleInE0ELSS_0EEEEEENSA_6LayoutINSB_IJSE_SE_SE_EEENSB_IJNSC_ILi0EEESX_SX_EEEEENSB_IJNSA_10UnderscoreES10_S10_EEEEENS7_6detail27Sm100ImplicitGemmTileTraitsINSA_25SM100_TMA_2SM_LOAD_IM2COLENSA_14ComposedLayoutINSA_7SwizzleILi2ELi4ELi3EEENSA_18smem_ptr_flag_bitsILi16EEENSV_INSB_IJNSC_ILi8EEESJ_EEENSB_IJSJ_SE_EEEEEEEvEENS14_INSA_18SM100_TMA_2SM_LOADENS16_IS18_S1A_NSV_INSB_IJSJ_S1B_EEENSB_IJSE_SJ_EEEEEEEvEEEENS_8epilogue10collective18CollectiveEpilogueINS1O_23Sm100TmaWarpSpecializedILi3ELi2ELi16ELb1ELb0EEEJNSB_IJSI_SI_SK_EEENSB_IJNSV_ISI_SE_EENSV_INSB_IJNSC_ILi16EEESD_EEES1J_EEEEESM_NSB_IJNSB_IJllllEEESE_SX_EEESM_S20_NS1O_6fusion15FusionCallbacksIS1S_NS21_17LinearCombinationISM_fSM_fLNS_15FloatRoundStyleE2EEES1T_S1Y_JEEENSA_5SM1004TMEM4LOAD26SM100_TMEM_LOAD_32dp32b16xENSA_20SM90_TMA_LOAD_IM2COLENS16_INS17_ILi1ELi4ELi3EEES1A_NSV_INSB_IJS1B_S1V_EEENSB_IJS1V_SE_EEEEEEENSA_39AutoVectorizingCopyWithAssumedAlignmentILi128EEENSA_21SM90_TMA_STORE_IM2COLES2G_S2I_S2I_EEEvvEEEEvNT_6ParamsE --------------------------
	.section	.text._ZN7cutlass13device_kernelINS_4conv6kernel13ConvUniversalINS1_16ConvProblemShapeILNS1_8OperatorE1ELi3EEENS1_10collective14CollectiveConvINS1_47MainloopSm100TmaUmmaWarpSpecializedImplicitGemmILS5_1ELi35ELi3ELi1ELi2EN4cute5tupleIJNSA_1CILi2EEENSC_ILi1EEESE_EEEEENSB_IJNSC_ILi128EEENSC_ILi64EEENSB_IJNSC_ILi32EEEEEEEEENS_10bfloat16_tESM_NSA_8TiledMMAINSA_8MMA_AtomIJNSA_26SM100_MMA_F16BF16_2x1SM_SSISM_SM_fLi128ELi64ELNSA_4UMMA5MajorE0ELSR_1ELNSQ_7ScaleInE0ELSS_0EEEEEENSA_6LayoutINSB_IJSE_SE_SE_EEENSB_IJNSC_ILi0EEESX_SX_EEEEENSB_IJNSA_10UnderscoreES10_S10_EEEEENS7_6detail27Sm100ImplicitGemmTileTraitsINSA_25SM100_TMA_2SM_LOAD_IM2COLENSA_14ComposedLayoutINSA_7SwizzleILi2ELi4ELi3EEENSA_18smem_ptr_flag_bitsILi16EEENSV_INSB_IJNSC_ILi8EEESJ_EEENSB_IJSJ_SE_EEEEEEEvEENS14_INSA_18SM100_TMA_2SM_LOADENS16_IS18_S1A_NSV_INSB_IJSJ_S1B_EEENSB_IJSE_SJ_EEEEEEEvEEEENS_8epilogue10collective18CollectiveEpilogueINS1O_23Sm100TmaWarpSpecializedILi3ELi2ELi16ELb1ELb0EEEJNSB_IJSI_SI_SK_EEENSB_IJNSV_ISI_SE_EENSV_INSB_IJNSC_ILi16EEESD_EEES1J_EEEEESM_NSB_IJNSB_IJllllEEESE_SX_EEESM_S20_NS1O_6fusion15FusionCallbacksIS1S_NS21_17LinearCombinationISM_fSM_fLNS_15FloatRoundStyleE2EEES1T_S1Y_JEEENSA_5SM1004TMEM4LOAD26SM100_TMEM_LOAD_32dp32b16xENSA_20SM90_TMA_LOAD_IM2COLENS16_INS17_ILi1ELi4ELi3EEES1A_NSV_INSB_IJS1B_S1V_EEENSB_IJS1V_SE_EEEEEEENSA_39AutoVectorizingCopyWithAssumedAlignmentILi128EEENSA_21SM90_TMA_STORE_IM2COLES2G_S2I_S2I_EEEvvEEEEvNT_6ParamsE,"ax",@progbits
	.align	128
.text._ZN7cutlass13device_kernelINS_4conv6kernel13ConvUniversalINS1_16ConvProblemShapeILNS1_8OperatorE1ELi3EEENS1_10collective14CollectiveConvINS1_47MainloopSm100TmaUmmaWarpSpecializedImplicitGemmILS5_1ELi35ELi3ELi1ELi2EN4cute5tupleIJNSA_1CILi2EEENSC_ILi1EEESE_EEEEENSB_IJNSC_ILi128EEENSC_ILi64EEENSB_IJNSC_ILi32EEEEEEEEENS_10bfloat16_tESM_NSA_8TiledMMAINSA_8MMA_AtomIJNSA_26SM100_MMA_F16BF16_2x1SM_SSISM_SM_fLi128ELi64ELNSA_4UMMA5MajorE0ELSR_1ELNSQ_7ScaleInE0ELSS_0EEEEEENSA_6LayoutINSB_IJSE_SE_SE_EEENSB_IJNSC_ILi0EEESX_SX_EEEEENSB_IJNSA_10UnderscoreES10_S10_EEEEENS7_6detail27Sm100ImplicitGemmTileTraitsINSA_25SM100_TMA_2SM_LOAD_IM2COLENSA_14ComposedLayoutINSA_7SwizzleILi2ELi4ELi3EEENSA_18smem_ptr_flag_bitsILi16EEENSV_INSB_IJNSC_ILi8EEESJ_EEENSB_IJSJ_SE_EEEEEEEvEENS14_INSA_18SM100_TMA_2SM_LOADENS16_IS18_S1A_NSV_INSB_IJSJ_S1B_EEENSB_IJSE_SJ_EEEEEEEvEEEENS_8epilogue10collective18CollectiveEpilogueINS1O_23Sm100TmaWarpSpecializedILi3ELi2ELi16ELb1ELb0EEEJNSB_IJSI_SI_SK_EEENSB_IJNSV_ISI_SE_EENSV_INSB_IJNSC_ILi16EEESD_EEES1J_EEEEESM_NSB_IJNSB_IJllllEEESE_SX_EEESM_S20_NS1O_6fusion15FusionCallbacksIS1S_NS21_17LinearCombinationISM_fSM_fLNS_15FloatRoundStyleE2EEES1T_S1Y_JEEENSA_5SM1004TMEM4LOAD26SM100_TMEM_LOAD_32dp32b16xENSA_20SM90_TMA_LOAD_IM2COLENS16_INS17_ILi1ELi4ELi3EEES1A_NSV_INSB_IJS1B_S1V_EEENSB_IJS1V_SE_EEEEEEENSA_39AutoVectorizingCopyWithAssumedAlignmentILi128EEENSA_21SM90_TMA_STORE_IM2COLES2G_S2I_S2I_EEEvvEEEEvNT_6ParamsE:
        .type           _ZN7cutlass13device_kernelINS_4conv6kernel13ConvUniversalINS1_16ConvProblemShapeILNS1_8OperatorE1ELi3EEENS1_10collective14CollectiveConvINS1_47MainloopSm100TmaUmmaWarpSpecializedImplicitGemmILS5_1ELi35ELi3ELi1ELi2EN4cute5tupleIJNSA_1CILi2EEENSC_ILi1EEESE_EEEEENSB_IJNSC_ILi128EEENSC_ILi64EEENSB_IJNSC_ILi32EEEEEEEEENS_10bfloat16_tESM_NSA_8TiledMMAINSA_8MMA_AtomIJNSA_26SM100_MMA_F16BF16_2x1SM_SSISM_SM_fLi128ELi64ELNSA_4UMMA5MajorE0ELSR_1ELNSQ_7ScaleInE0ELSS_0EEEEEENSA_6LayoutINSB_IJSE_SE_SE_EEENSB_IJNSC_ILi0EEESX_SX_EEEEENSB_IJNSA_10UnderscoreES10_S10_EEEEENS7_6detail27Sm100ImplicitGemmTileTraitsINSA_25SM100_TMA_2SM_LOAD_IM2COLENSA_14ComposedLayoutINSA_7SwizzleILi2ELi4ELi3EEENSA_18smem_ptr_flag_bitsILi16EEENSV_INSB_IJNSC_ILi8EEESJ_EEENSB_IJSJ_SE_EEEEEEEvEENS14_INSA_18SM100_TMA_2SM_LOADENS16_IS18_S1A_NSV_INSB_IJSJ_S1B_EEENSB_IJSE_SJ_EEEEEEEvEEEENS_8epilogue10collective18CollectiveEpilogueINS1O_23Sm100TmaWarpSpecializedILi3ELi2ELi16ELb1ELb0EEEJNSB_IJSI_SI_SK_EEENSB_IJNSV_ISI_SE_EENSV_INSB_IJNSC_ILi16EEESD_EEES1J_EEEEESM_NSB_IJNSB_IJllllEEESE_SX_EEESM_S20_NS1O_6fusion15FusionCallbacksIS1S_NS21_17LinearCombinationISM_fSM_fLNS_15FloatRoundStyleE2EEES1T_S1Y_JEEENSA_5SM1004TMEM4LOAD26SM100_TMEM_LOAD_32dp32b16xENSA_20SM90_TMA_LOAD_IM2COLENS16_INS17_ILi1ELi4ELi3EEES1A_NSV_INSB_IJS1B_S1V_EEENSB_IJS1V_SE_EEEEEEENSA_39AutoVectorizingCopyWithAssumedAlignmentILi128EEENSA_21SM90_TMA_STORE_IM2COLES2G_S2I_S2I_EEEvvEEEEvNT_6ParamsE,@function
        .size           _ZN7cutlass13device_kernelINS_4conv6kernel13ConvUniversalINS1_16ConvProblemShapeILNS1_8OperatorE1ELi3EEENS1_10collective14CollectiveConvINS1_47MainloopSm100TmaUmmaWarpSpecializedImplicitGemmILS5_1ELi35ELi3ELi1ELi2EN4cute5tupleIJNSA_1CILi2EEENSC_ILi1EEESE_EEEEENSB_IJNSC_ILi128EEENSC_ILi64EEENSB_IJNSC_ILi32EEEEEEEEENS_10bfloat16_tESM_NSA_8TiledMMAINSA_8MMA_AtomIJNSA_26SM100_MMA_F16BF16_2x1SM_SSISM_SM_fLi128ELi64ELNSA_4UMMA5MajorE0ELSR_1ELNSQ_7ScaleInE0ELSS_0EEEEEENSA_6LayoutINSB_IJSE_SE_SE_EEENSB_IJNSC_ILi0EEESX_SX_EEEEENSB_IJNSA_10UnderscoreES10_S10_EEEEENS7_6detail27Sm100ImplicitGemmTileTraitsINSA_25SM100_TMA_2SM_LOAD_IM2COLENSA_14ComposedLayoutINSA_7SwizzleILi2ELi4ELi3EEENSA_18smem_ptr_flag_bitsILi16EEENSV_INSB_IJNSC_ILi8EEESJ_EEENSB_IJSJ_SE_EEEEEEEvEENS14_INSA_18SM100_TMA_2SM_LOADENS16_IS18_S1A_NSV_INSB_IJSJ_S1B_EEENSB_IJSE_SJ_EEEEEEEvEEEENS_8epilogue10collective18CollectiveEpilogueINS1O_23Sm100TmaWarpSpecializedILi3ELi2ELi16ELb1ELb0EEEJNSB_IJSI_SI_SK_EEENSB_IJNSV_ISI_SE_EENSV_INSB_IJNSC_ILi16EEESD_EEES1J_EEEEESM_NSB_IJNSB_IJllllEEESE_SX_EEESM_S20_NS1O_6fusion15FusionCallbacksIS1S_NS21_17LinearCombinationISM_fSM_fLNS_15FloatRoundStyleE2EEES1T_S1Y_JEEENSA_5SM1004TMEM4LOAD26SM100_TMEM_LOAD_32dp32b16xENSA_20SM90_TMA_LOAD_IM2COLENS16_INS17_ILi1ELi4ELi3EEES1A_NSV_INSB_IJS1B_S1V_EEENSB_IJS1V_SE_EEEEEEENSA_39AutoVectorizingCopyWithAssumedAlignmentILi128EEENSA_21SM90_TMA_STORE_IM2COLES2G_S2I_S2I_EEEvvEEEEvNT_6ParamsE,(.L_x_259 - _ZN7cutlass13device_kernelINS_4conv6kernel13ConvUniversalINS1_16ConvProblemShapeILNS1_8OperatorE1ELi3EEENS1_10collective14CollectiveConvINS1_47MainloopSm100TmaUmmaWarpSpecializedImplicitGemmILS5_1ELi35ELi3ELi1ELi2EN4cute5tupleIJNSA_1CILi2EEENSC_ILi1EEESE_EEEEENSB_IJNSC_ILi128EEENSC_ILi64EEENSB_IJNSC_ILi32EEEEEEEEENS_10bfloat16_tESM_NSA_8TiledMMAINSA_8MMA_AtomIJNSA_26SM100_MMA_F16BF16_2x1SM_SSISM_SM_fLi128ELi64ELNSA_4UMMA5MajorE0ELSR_1ELNSQ_7ScaleInE0ELSS_0EEEEEENSA_6LayoutINSB_IJSE_SE_SE_EEENSB_IJNSC_ILi0EEESX_SX_EEEEENSB_IJNSA_10UnderscoreES10_S10_EEEEENS7_6detail27Sm100ImplicitGemmTileTraitsINSA_25SM100_TMA_2SM_LOAD_IM2COLENSA_14ComposedLayoutINSA_7SwizzleILi2ELi4ELi3EEENSA_18smem_ptr_flag_bitsILi16EEENSV_INSB_IJNSC_ILi8EEESJ_EEENSB_IJSJ_SE_EEEEEEEvEENS14_INSA_18SM100_TMA_2SM_LOADENS16_IS18_S1A_NSV_INSB_IJSJ_S1B_EEENSB_IJSE_SJ_EEEEEEEvEEEENS_8epilogue10collective18CollectiveEpilogueINS1O_23Sm100TmaWarpSpecializedILi3ELi2ELi16ELb1ELb0EEEJNSB_IJSI_SI_SK_EEENSB_IJNSV_ISI_SE_EENSV_INSB_IJNSC_ILi16EEESD_EEES1J_EEEEESM_NSB_IJNSB_IJllllEEESE_SX_EEESM_S20_NS1O_6fusion15FusionCallbacksIS1S_NS21_17LinearCombinationISM_fSM_fLNS_15FloatRoundStyleE2EEES1T_S1Y_JEEENSA_5SM1004TMEM4LOAD26SM100_TMEM_LOAD_32dp32b16xENSA_20SM90_TMA_LOAD_IM2COLENS16_INS17_ILi1ELi4ELi3EEES1A_NSV_INSB_IJS1B_S1V_EEENSB_IJS1V_SE_EEEEEEENSA_39AutoVectorizingCopyWithAssumedAlignmentILi128EEENSA_21SM90_TMA_STORE_IM2COLES2G_S2I_S2I_EEEvvEEEEvNT_6ParamsE)
        .other          _ZN7cutlass13device_kernelINS_4conv6kernel13ConvUniversalINS1_16ConvProblemShapeILNS1_8OperatorE1ELi3EEENS1_10collective14CollectiveConvINS1_47MainloopSm100TmaUmmaWarpSpecializedImplicitGemmILS5_1ELi35ELi3ELi1ELi2EN4cute5tupleIJNSA_1CILi2EEENSC_ILi1EEESE_EEEEENSB_IJNSC_ILi128EEENSC_ILi64EEENSB_IJNSC_ILi32EEEEEEEEENS_10bfloat16_tESM_NSA_8TiledMMAINSA_8MMA_AtomIJNSA_26SM100_MMA_F16BF16_2x1SM_SSISM_SM_fLi128ELi64ELNSA_4UMMA5MajorE0ELSR_1ELNSQ_7ScaleInE0ELSS_0EEEEEENSA_6LayoutINSB_IJSE_SE_SE_EEENSB_IJNSC_ILi0EEESX_SX_EEEEENSB_IJNSA_10UnderscoreES10_S10_EEEEENS7_6detail27Sm100ImplicitGemmTileTraitsINSA_25SM100_TMA_2SM_LOAD_IM2COLENSA_14ComposedLayoutINSA_7SwizzleILi2ELi4ELi3EEENSA_18smem_ptr_flag_bitsILi16EEENSV_INSB_IJNSC_ILi8EEESJ_EEENSB_IJSJ_SE_EEEEEEEvEENS14_INSA_18SM100_TMA_2SM_LOADENS16_IS18_S1A_NSV_INSB_IJSJ_S1B_EEENSB_IJSE_SJ_EEEEEEEvEEEENS_8epilogue10collective18CollectiveEpilogueINS1O_23Sm100TmaWarpSpecializedILi3ELi2ELi16ELb1ELb0EEEJNSB_IJSI_SI_SK_EEENSB_IJNSV_ISI_SE_EENSV_INSB_IJNSC_ILi16EEESD_EEES1J_EEEEESM_NSB_IJNSB_IJllllEEESE_SX_EEESM_S20_NS1O_6fusion15FusionCallbacksIS1S_NS21_17LinearCombinationISM_fSM_fLNS_15FloatRoundStyleE2EEES1T_S1Y_JEEENSA_5SM1004TMEM4LOAD26SM100_TMEM_LOAD_32dp32b16xENSA_20SM90_TMA_LOAD_IM2COLENS16_INS17_ILi1ELi4ELi3EEES1A_NSV_INSB_IJS1B_S1V_EEENSB_IJS1V_SE_EEEEEEENSA_39AutoVectorizingCopyWithAssumedAlignmentILi128EEENSA_21SM90_TMA_STORE_IM2COLES2G_S2I_S2I_EEEvvEEEEvNT_6ParamsE,@"STO_CUDA_ENTRY STV_DEFAULT"
_ZN7cutlass13device_kernelINS_4conv6kernel13ConvUniversalINS1_16ConvProblemShapeILNS1_8OperatorE1ELi3EEENS1_10collective14CollectiveConvINS1_47MainloopSm100TmaUmmaWarpSpecializedImplicitGemmILS5_1ELi35ELi3ELi1ELi2EN4cute5tupleIJNSA_1CILi2EEENSC_ILi1EEESE_EEEEENSB_IJNSC_ILi128EEENSC_ILi64EEENSB_IJNSC_ILi32EEEEEEEEENS_10bfloat16_tESM_NSA_8TiledMMAINSA_8MMA_AtomIJNSA_26SM100_MMA_F16BF16_2x1SM_SSISM_SM_fLi128ELi64ELNSA_4UMMA5MajorE0ELSR_1ELNSQ_7ScaleInE0ELSS_0EEEEEENSA_6LayoutINSB_IJSE_SE_SE_EEENSB_IJNSC_ILi0EEESX_SX_EEEEENSB_IJNSA_10UnderscoreES10_S10_EEEEENS7_6detail27Sm100ImplicitGemmTileTraitsINSA_25SM100_TMA_2SM_LOAD_IM2COLENSA_14ComposedLayoutINSA_7SwizzleILi2ELi4ELi3EEENSA_18smem_ptr_flag_bitsILi16EEENSV_INSB_IJNSC_ILi8EEESJ_EEENSB_IJSJ_SE_EEEEEEEvEENS14_INSA_18SM100_TMA_2SM_LOADENS16_IS18_S1A_NSV_INSB_IJSJ_S1B_EEENSB_IJSE_SJ_EEEEEEEvEEEENS_8epilogue10collective18CollectiveEpilogueINS1O_23Sm100TmaWarpSpecializedILi3ELi2ELi16ELb1ELb0EEEJNSB_IJSI_SI_SK_EEENSB_IJNSV_ISI_SE_EENSV_INSB_IJNSC_ILi16EEESD_EEES1J_EEEEESM_NSB_IJNSB_IJllllEEESE_SX_EEESM_S20_NS1O_6fusion15FusionCallbacksIS1S_NS21_17LinearCombinationISM_fSM_fLNS_15FloatRoundStyleE2EEES1T_S1Y_JEEENSA_5SM1004TMEM4LOAD26SM100_TMEM_LOAD_32dp32b16xENSA_20SM90_TMA_LOAD_IM2COLENS16_INS17_ILi1ELi4ELi3EEES1A_NSV_INSB_IJS1B_S1V_EEENSB_IJS1V_SE_EEEEEEENSA_39AutoVectorizingCopyWithAssumedAlignmentILi128EEENSA_21SM90_TMA_STORE_IM2COLES2G_S2I_S2I_EEEvvEEEEvNT_6ParamsE:
[----:B------:R-:W1:Y:S01]  /*0000*/  LDC R1, c[0x0][0x37c] ;  /* 0x0000df00ff017b82 */ /* 0x000e620000000800 */
[----:B------:R-:W2:Y:S01]  /*0010*/  S2R R53, SR_TID.X ;  /* 0x0000000000357919 */ /* 0x000ea20000002100 */
[----:B------:R-:W3:Y:S06]  /*0020*/  LDCU.64 UR8, c[0x0][0x990] ;  /* 0x00013200ff0877ac */ /* 0x000eec0008000a00 */
[----:B------:R-:W4:Y:S01]  /*0030*/  S2UR UR4, SR_CgaCtaId ;  /* 0x00000000000479c3 */ /* 0x000f220000008800 */
[----:B-1----:R-:W-:Y:S01]  /*0040*/  VIADD R1, R1, 0xfffffff8 ;  /* 0xfffffff801017836 */ /* 0x002fe20000000000 */
[----:B------:R-:W-:-:S02]  /*0050*/  PRMT R45, RZ, 0x7610, R45 ;  /* 0x00007610ff2d7816 */ /* 0x000fc4000000002d */
[----:B------:R-:W-:Y:S02]  /*0060*/  ELECT P1, URZ, PT ;  /* 0x0000000000ff782f */ /* 0x000fe40003820000 */
[----:B------:R-:W-:Y:S01]  /*0070*/  R2UR UR43, R1 ;  /* 0x00000000012b72ca */ /* 0x000fe200000e0000 */
[----:B---3--:R-:W-:-:S04]  /*0080*/  UISETP.NE.U32.AND UP0, UPT, UR8, URZ, UPT ;  /* 0x000000ff0800728c */ /* 0x008fc8000bf05070 */
[----:B------:R-:W-:Y:S02]  /*0090*/  UISETP.NE.AND.EX UP0, UPT, UR9, URZ, UPT, UP0 ;  /* 0x000000ff0900728c */ /* 0x000fe4000bf05300 */
[----:B----4-:R-:W-:Y:S02]  /*00a0*/  ULOP3.LUT UR31, UR4, 0x1, URZ, 0xc0, !UPT ;  /* 0x00000001041f7892 */ /* 0x010fe4000f8ec0ff */
[----:B------:R-:W-:Y:S01]  /*00b0*/  ULOP3.LUT UR30, UR4, 0x1, URZ, 0x3c, !UPT ;  /* 0x00000001041e7892 */ /* 0x000fe2000f8e3cff */
[----:B--2---:R-:W-:-:S05]  /*00c0*/  SHF.R.U32.HI R46, RZ, 0x5, R53 ;  /* 0x00000005ff2e7819 */ /* 0x004fca0000011635 */
[----:B------:R-:W1:Y:S02]  /*00d0*/  SHFL.IDX PT, R0, R46, RZ, 0x1f ;  /* 0x00001fff2e007589 */ /* 0x000e6400000e0000 */
[----:B-1----:R-:W-:Y:S01]  /*00e0*/  R2UR UR18, R0 ;  /* 0x00000000001272ca */ /* 0x002fe200000e0000 */
[----:B------:R-:W-:-:S14]  /*00f0*/  BRA.U UP0, `(.L_x_0) ;  /* 0x0000000100307547 */ /* 0x000fdc000b800000 */
[----:B------:R-:W1:Y:S02]  /*0100*/  LDCU.64 UR4, c[0x0][0x988] ;  /* 0x00013100ff0477ac */ /* 0x000e640008000a00 */
[----:B-1----:R-:W-:-:S04]  /*0110*/  UISETP.NE.U32.AND UP0, UPT, UR4, URZ, UPT ;  /* 0x000000ff0400728c */ /* 0x002fc8000bf05070 */
[----:B------:R-:W-:-:S09]  /*0120*/  UISETP.NE.AND.EX UP0, UPT, UR5, URZ, UPT, UP0 ;  /* 0x000000ff0500728c */ /* 0x000fd2000bf05300 */
[----:B------:R-:W-:Y:S05]  /*0130*/  BRA.U !UP0, `(.L_x_1) ;  /* 0x0000000108147547 */ /* 0x000fea000b800000 */
[----:B------:R-:W1:Y:S01]  /*0140*/  LDC.64 R26, c[0x0][0x988] ;  /* 0x00026200ff1a7b82 */ /* 0x000e620000000a00 */
[----:B------:R-:W1:Y:S02]  /*0150*/  LDCU.64 UR4, c[0x0][0x358] ;  /* 0x00006b00ff0477ac */ /* 0x000e640008000a00 */
[----:B-1----:R1:W5:Y:S01]  /*0160*/  LDG.E R26, desc[UR4][R26.64] ;  /* 0x000000041a1a7981 */ /* 0x002362000c1e1900 */
[----:B------:R-:W-:Y:S01]  /*0170*/  HFMA2 R45, -RZ, RZ, 0, 5.9604644775390625e-08 ;  /* 0x00000001ff2d7431 */ /* 0x000fe200000001ff */
[----:B------:R-:W-:Y:S05]  /*0180*/  BRA `(.L_x_0) ;  /* 0x00000000000c7947 */ /* 0x000fea0003800000 */
.L_x_1:
[----:B------:R-:W1:Y:S01]  /*0190*/  LDCU UR4, c[0x0][0x980] ;  /* 0x00013000ff0477ac */ /* 0x000e620008000800 */
[----:B------:R-:W-:Y:S01]  /*01a0*/  HFMA2 R45, -RZ, RZ, 0, 5.9604644775390625e-08 ;  /* 0x00000001ff2d7431 */ /* 0x000fe200000001ff */
[----:B-1----:R-:W-:-:S07]  /*01b0*/  MOV R26, UR4 ;  /* 0x00000004001a7c02 */ /* 0x002fce0008000f00 */
.L_x_0:
[----:B------:R-:W2:Y:S02]  /*01c0*/  LDCU.64 UR4, c[0x0][0x9b0] ;  /* 0x00013600ff0477ac */ /* 0x000ea40008000a00 */
[----:B--2---:R-:W-:-:S04]  /*01d0*/  UISETP.NE.U32.AND UP0, UPT, UR4, URZ, UPT ;  /* 0x000000ff0400728c */ /* 0x004fc8000bf05070 */
[----:B------:R-:W-:-:S09]  /*01e0*/  UISETP.NE.AND.EX UP0, UPT, UR5, URZ, UPT, UP0 ;  /* 0x000000ff0500728c */ /* 0x000fd2000bf05300 */
[----:B------:R-:W-:Y:S05]  /*01f0*/  BRA.U UP0, `(.L_x_2) ;  /* 0x0000000100287547 */ /* 0x000fea000b800000 */
[----:B------:R-:W2:Y:S02]  /*0200*/  LDCU.64 UR4, c[0x0][0x9a8] ;  /* 0x00013500ff0477ac */ /* 0x000ea40008000a00 */
[----:B--2---:R-:W-:-:S04]  /*0210*/  UISETP.NE.U32.AND UP0, UPT, UR4, URZ, UPT ;  /* 0x000000ff0400728c */ /* 0x004fc8000bf05070 */
[----:B------:R-:W-:-:S09]  /*0220*/  UISETP.NE.AND.EX UP0, UPT, UR5, URZ, UPT, UP0 ;  /* 0x000000ff0500728c */ /* 0x000fd2000bf05300 */
[----:B------:R-:W-:Y:S05]  /*0230*/  BRA.U !UP0, `(.L_x_3) ;  /* 0x0000000108107547 */ /* 0x000fea000b800000 */
[----:B------:R-:W2:Y:S01]  /*0240*/  LDC.64 R24, c[0x0][0x9a8] ;  /* 0x00026a00ff187b82 */ /* 0x000ea20000000a00 */
[----:B------:R-:W2:Y:S02]  /*0250*/  LDCU.64 UR4, c[0x0][0x358] ;  /* 0x00006b00ff0477ac */ /* 0x000ea40008000a00 */
[----:B--2---:R2:W5:Y:S01]  /*0260*/  LDG.E R24, desc[UR4][R24.64] ;  /* 0x0000000418187981 */ /* 0x004562000c1e1900 */
[----:B------:R-:W-:Y:S05]  /*0270*/  BRA `(.L_x_2) ;  /* 0x0000000000087947 */ /* 0x000fea0003800000 */
.L_x_3:
[----:B------:R-:W2:Y:S02]  /*0280*/  LDCU UR4, c[0x0][0x9a0] ;  /* 0x00013400ff0477ac */ /* 0x000ea40008000800 */
[----:B--2---:R-:W-:Y:S02]  /*0290*/  MOV R24, UR4 ;  /* 0x0000000400187c02 */ /* 0x004fe40008000f00 */
.L_x_2:
[----:B------:R-:W-:Y:S01]  /*02a0*/  IMAD.U32 R0, RZ, RZ, UR18 ;  /* 0x00000012ff007e24 */ /* 0x000fe2000f8e00ff */
[----:B------:R-:W-:Y:S04]  /*02b0*/  BSSY.RECONVERGENT B0, `(.L_x_4) ;  /* 0x000000c000007945 */ /* 0x000fe80003800200 */
[C---:B------:R-:W-:Y:S02]  /*02c0*/  ISETP.NE.OR P2, PT, R0.reuse, 0x1, !P1 ;  /* 0x000000010000780c */ /* 0x040fe40004f45670 */
[----:B------:R-:W-:-:S11]  /*02d0*/  ISETP.NE.OR P0, PT, R0, 0x3, !P1 ;  /* 0x000000030000780c */ /* 0x000fd60004f05670 */
[----:B------:R-:W-:Y:S05]  /*02e0*/  @P2 BRA `(.L_x_5) ;  /* 0x0000000000202947 */ /* 0x000fea0003800000 */
[----:B------:R-:W3:Y:S02]  /*02f0*/  LDCU.64 UR4, c[0x0][0x348] ;  /* 0x00006900ff0477ac */ /* 0x000ee40008000a00 */
[----:B---3--:R-:W-:Y:S02]  /*0300*/  UIADD3 UR6, UP1, UPT, UR4, 0x80, URZ ;  /* 0x0000008004067890 */ /* 0x008fe4000ff3e0ff */
[----:B------:R-:W-:Y:S02]  /*0310*/  UIADD3 UR4, UP0, UPT, UR4, 0x200, URZ ;  /* 0x0000020004047890 */ /* 0x000fe4000ff1e0ff */
[----:B------:R-:W-:Y:S02]  /*0320*/  UIADD3.X UR7, UPT, UPT, URZ, UR5, URZ, UP1, !UPT ;  /* 0x00000005ff077290 */ /* 0x000fe40008ffe4ff */
[----:B------:R-:W-:-:S07]  /*0330*/  UIADD3.X UR5, UPT, UPT, URZ, UR5, URZ, UP0, !UPT ;  /* 0x00000005ff057290 */ /* 0x000fce00087fe4ff */
[----:B------:R3:W-:Y:S02]  /*0340*/  UTMACCTL.PF [UR6] ;  /* 0x00000000060079b9 */ /* 0x0007e40008040000 */
[----:B------:R3:W-:Y:S02]  /*0350*/  UTMACCTL.PF [UR4] ;  /* 0x00000000040079b9 */ /* 0x0007e40008040000 */
[----:B---3--:R-:W-:Y:S01]  /*0360*/  NOP ;  /* 0x0000000000007918 */ /* 0x008fe20000000000 */
.L_x_5:
[----:B------:R-:W-:Y:S05]  /*0370*/  BSYNC.RECONVERGENT B0 ;  /* 0x0000000000007941 */ /* 0x000fea0003800200 */
.L_x_4:
[----:B------:R-:W-:Y:S04]  /*0380*/  BSSY.RECONVERGENT B0, `(.L_x_6) ;  /* 0x000000a000007945 */ /* 0x000fe80003800200 */
        /* <DEDUP_REMOVED lines=9> */
.L_x_7:
[----:B------:R-:W-:Y:S05]  /*0420*/  BSYNC.RECONVERGENT B0 ;  /* 0x0000000000007941 */ /* 0x000fea0003800200 */
.L_x_6:
[----:B------:R-:W3:Y:S01]  /*0430*/  LDCU.64 UR4, c[0x0][0x988] ;  /* 0x00013100ff0477ac */ /* 0x000ee20008000a00 */
[----:B------:R-:W-:Y:S02]  /*0440*/  UISETP.EQ.U32.AND UP2, UPT, UR8, URZ, UPT ;  /* 0x000000ff0800728c */ /* 0x000fe4000bf42070 */
[----:B------:R-:W-:Y:S02]  /*0450*/  UPLOP3.LUT UP3, UPT, UPT, UPT, UPT, 0x80, 0x8 ;  /* 0x000000000008789c */ /* 0x000fe40003f6f070 */
[----:B---3--:R-:W-:-:S04]  /*0460*/  UISETP.NE.U32.AND UP0, UPT, UR4, URZ, UPT ;  /* 0x000000ff0400728c */ /* 0x008fc8000bf05070 */
[----:B------:R-:W-:-:S04]  /*0470*/  UISETP.NE.AND.EX UP1, UPT, UR5, URZ, UPT, UP0 ;  /* 0x000000ff0500728c */ /* 0x000fc8000bf25300 */
[----:B------:R-:W-:-:S04]  /*0480*/  UISETP.EQ.OR.EX UP4, UPT, UR9, URZ, !UP1, UP2 ;  /* 0x000000ff0900728c */ /* 0x000fc8000cf82720 */
[----:B------:R-:W-:-:S06]  /*0490*/  UP2UR UR4, UPR, URZ, 0x10 ;  /* 0x00000010ff047883 */ /* 0x000fcc0008000000 */
[----:B------:R-:W-:Y:S01]  /*04a0*/  MOV R49, UR4 ;  /* 0x0000000400317c02 */ /* 0x000fe20008000f00 */
[----:B------:R-:W-:Y:S06]  /*04b0*/  BRA.U !UP4, `(.L_x_8) ;  /* 0x000000010c207547 */ /* 0x000fec000b800000 */
[----:B------:R-:W-:Y:S01]  /*04c0*/  UISETP.NE.U32.AND UP2, UPT, UR8, URZ, UPT ;  /* 0x000000ff0800728c */ /* 0x000fe2000bf45070 */
[----:B-----5:R-:W-:Y:S01]  /*04d0*/  FSETP.NEU.AND P0, PT, R26, RZ, PT ;  /* 0x000000ff1a00720b */ /* 0x020fe20003f0d000 */
[----:B------:R-:W-:Y:S02]  /*04e0*/  USEL UR4, URZ, 0xffffffff, UP1 ;  /* 0xffffffffff047887 */ /* 0x000fe40008800000 */
[----:B------:R-:W-:-:S10]  /*04f0*/  UISETP.NE.AND.EX UP2, UPT, UR9, URZ, UPT, UP2 ;  /* 0x000000ff0900728c */ /* 0x000fd4000bf45320 */
[----:B------:R-:W-:Y:S01]  /*0500*/  VOTEU.ANY UP0, P0 ;  /* 0x0000000000ff7886 */ /* 0x000fe20000000100 */
[----:B------:R-:W-:-:S04]  /*0510*/  @!UP2 USEL UR4, URZ, 0xffffffff, UP0 ;  /* 0xffffffffff04a887 */ /* 0x000fc80008000000 */
[----:B------:R-:W-:-:S04]  /*0520*/  ULOP3.LUT UR4, UR4, 0x1, URZ, 0xc0, !UPT ;  /* 0x0000000104047892 */ /* 0x000fc8000f8ec0ff */
[----:B------:R-:W-:-:S11]  /*0530*/  UISETP.NE.U32.AND UP3, UPT, UR4, 0x1, UPT ;  /* 0x000000010400788c */ /* 0x000fd6000bf65070 */
.L_x_8:
[----:B------:R-:W3:Y:S01]  /*0540*/  SHFL.IDX PT, R0, R46, RZ, 0x1f ;  /* 0x00001fff2e007589 */ /* 0x000ee200000e0000 */
[----:B------:R-:W-:Y:S02]  /*0550*/  UISETP.NE.AND UP5, UPT, UR18, 0x2, UPT ;  /* 0x000000021200788c */ /* 0x000fe4000bfa5270 */
[----:B------:R-:W-:Y:S02]  /*0560*/  UISETP.NE.AND UP0, UPT, UR18, 0x2, UPT ;  /* 0x000000021200788c */ /* 0x000fe4000bf05270 */
[----:B------:R-:W-:Y:S02]  /*0570*/  UISETP.NE.OR UP2, UPT, UR31, URZ, UP5 ;  /* 0x000000ff1f00728c */ /* 0x000fe4000af45670 */
[----:B------:R-:W-:-:S04]  /*0580*/  USEL UR55, URZ, 0x1, UP0 ;  /* 0x00000001ff377887 */ /* 0x000fc80008000000 */
[----:B------:R-:W-:Y:S02]  /*0590*/  PLOP3.LUT P3, PT, P1, PT, UP2, 0xae, 0xea ;  /* 0x0000000000ea781c */ /* 0x000fe40000f6f52e */
[----:B---3--:R-:W-:-:S13]  /*05a0*/  ISETP.NE.AND P0, PT, R0, RZ, PT ;  /* 0x000000ff0000720c */ /* 0x008fda0003f05270 */
[----:B------:R-:W-:Y:S05]  /*05b0*/  @P0 BRA `(.L_x_9) ;  /* 0x00000004004c0947 */ /* 0x000fea0003800000 */
[----:B------:R-:W-:Y:S01]  /*05c0*/  ELECT P0, URZ, PT ;  /* 0x0000000000ff782f */ /* 0x000fe20003800000 */
[----:B------:R-:W-:-:S12]  /*05d0*/  BSSY.RECONVERGENT B0, `(.L_x_9) ;  /* 0x0000051000007945 */ /* 0x000fd80003800200 */
[----:B------:R-:W-:Y:S05]  /*05e0*/  @!P0 BRA `(.L_x_10) ;  /* 0x00000004003c8947 */ /* 0x000fea0003800000 */
[----:B------:R-:W3:Y:S01]  /*05f0*/  S2UR UR5, SR_CgaCtaId ;  /* 0x00000000000579c3 */ /* 0x000ee20000008800 */
[----:B------:R-:W-:Y:S01]  /*0600*/  UMOV UR4, 0x400 ;  /* 0x0000040000047882 */ /* 0x000fe20000000000 */
[----:B------:R-:W-:Y:S02]  /*0610*/  UMOV UR6, 0x1 ;  /* 0x0000000100067882 */ /* 0x000fe40000000000 */
[----:B------:R-:W-:-:S04]  /*0620*/  UIADD3 UR6, UPT, UPT, -UR6, 0x100000, URZ ;  /* 0x0010000006067890 */ /* 0x000fc8000fffe1ff */
[----:B------:R-:W-:Y:S02]  /*0630*/  USHF.L.U32 UR7, UR6, 0xb, URZ ;  /* 0x0000000b06077899 */ /* 0x000fe400080006ff */
[----:B------:R-:W-:Y:S02]  /*0640*/  USHF.L.U32 UR6, UR6, 0x1, URZ ;  /* 0x0000000106067899 */ /* 0x000fe400080006ff */
[----:B---3--:R-:W-:Y:S01]  /*0650*/  ULEA UR4, UR5, UR4, 0x18 ;  /* 0x0000000405047291 */ /* 0x008fe2000f8ec0ff */
[----:B------:R-:W3:Y:S11]  /*0660*/  FENCE.VIEW.ASYNC.S ;  /* 0x00000000000073c6 */ /* 0x000ef60000000000 */
[----:B---3--:R3:W4:Y:S01]  /*0670*/  SYNCS.EXCH.64 URZ, [UR4], UR6 ;  /* 0x0000000604ff75b2 */ /* 0x0087220008000100 */
[----:B------:R3:W1:Y:S01]  /*0680*/  SYNCS.EXCH.64 URZ, [UR4+0x118], UR6 ;  /* 0x0001180604ff75b2 */ /* 0x0006620008000100 */
        /* <DEDUP_REMOVED lines=67> */
[----:B------:R3:W1:Y:S02]  /*0ac0*/  SYNCS.EXCH.64 URZ, [UR4+0x228], UR6 ;  /* 0x0002280604ff75b2 */ /* 0x0006640008000100 */
[----:B---34-:R-:W-:Y:S01]  /*0ad0*/  NOP ;  /* 0x0000000000007918 */ /* 0x018fe20000000000 */
.L_x_10:
[----:B------:R-:W-:Y:S05]  /*0ae0*/  BSYNC.RECONVERGENT B0 ;  /* 0x0000000000007941 */ /* 0x000fea0003800200 */
.L_x_9:
[----:B------:R-:W3:Y:S01]  /*0af0*/  SHFL.IDX PT, R0, R46, RZ, 0x1f ;  /* 0x00001fff2e007589 */ /* 0x000ee200000e0000 */
[----:B------:R-:W-:Y:S01]  /*0b00*/  NOP ;  /* 0x0000000000007918 */ /* 0x000fe20000000000 */
[----:B---3--:R-:W-:-:S13]  /*0b10*/  ISETP.NE.AND P0, PT, R0, 0x1, PT ;  /* 0x000000010000780c */ /* 0x008fda0003f05270 */
[----:B------:R-:W-:Y:S05]  /*0b20*/  @P0 BRA `(.L_x_11) ;  /* 0x0000000000500947 */ /* 0x000fea0003800000 */
[----:B------:R-:W3:Y:S01]  /*0b30*/  S2UR UR5, SR_CgaCtaId ;  /* 0x00000000000579c3 */ /* 0x000ee20000008800 */
[----:B------:R-:W-:Y:S01]  /*0b40*/  UMOV UR4, 0x400 ;  /* 0x0000040000047882 */ /* 0x000fe20000000000 */
[----:B------:R-:W-:Y:S01]  /*0b50*/  UMOV UR8, 0x20 ;  /* 0x0000002000087882 */ /* 0x000fe20000000000 */
[----:B------:R-:W-:Y:S01]  /*0b60*/  UMOV UR6, 0x80 ;  /* 0x0000008000067882 */ /* 0x000fe20000000000 */
[----:B------:R-:W-:-:S04]  /*0b70*/  UIADD3 UR8, UPT, UPT, -UR8, 0x100000, URZ ;  /* 0x0010000008087890 */ /* 0x000fc8000fffe1ff */
[----:B------:R-:W-:Y:S02]  /*0b80*/  USHF.L.U32 UR9, UR8, 0xb, URZ ;  /* 0x0000000b08097899 */ /* 0x000fe400080006ff */
[----:B------:R-:W-:Y:S02]  /*0b90*/  USHF.L.U32 UR8, UR8, 0x1, URZ ;  /* 0x0000000108087899 */ /* 0x000fe400080006ff */
[----:B------:R-:W-:-:S04]  /*0ba0*/  UIADD3 UR6, UPT, UPT, -UR6, 0x100000, URZ ;  /* 0x0010000006067890 */ /* 0x000fc8000fffe1ff */
[----:B------:R-:W-:Y:S02]  /*0bb0*/  USHF.L.U32 UR7, UR6, 0xb, URZ ;  /* 0x0000000b06077899 */ /* 0x000fe400080006ff */
[----:B------:R-:W-:Y:S01]  /*0bc0*/  USHF.L.U32 UR6, UR6, 0x1, URZ ;  /* 0x0000000106067899 */ /* 0x000fe200080006ff */
[----:B------:R-:W-:Y:S01]  /*0bd0*/  ELECT P0, URZ, PT ;  /* 0x0000000000ff782f */ /* 0x000fe20003800000 */
[----:B---3--:R-:W-:Y:S01]  /*0be0*/  ULEA UR4, UR5, UR4, 0x18 ;  /* 0x0000000405047291 */ /* 0x008fe2000f8ec0ff */
[----:B------:R-:W3:Y:S11]  /*0bf0*/  FENCE.VIEW.ASYNC.S ;  /* 0x00000000000073c6 */ /* 0x000ef60000000000 */
[----:B---3--:R3:W4:Y:S01]  /*0c00*/  SYNCS.EXCH.64 URZ, [UR4+0x230], UR8 ;  /* 0x0002300804ff75b2 */ /* 0x0087220008000100 */
[----:B------:R3:W1:Y:S01]  /*0c10*/  SYNCS.EXCH.64 URZ, [UR4+0x248], UR6 ;  /* 0x0002480604ff75b2 */ /* 0x0006620008000100 */
[----:B------:R3:W1:Y:S01]  /*0c20*/  SYNCS.EXCH.64 URZ, [UR4+0x238], UR8 ;  /* 0x0002380804ff75b2 */ /* 0x0006620008000100 */
[----:B------:R3:W1:Y:S01]  /*0c30*/  SYNCS.EXCH.64 URZ, [UR4+0x250], UR6 ;  /* 0x0002500604ff75b2 */ /* 0x0006620008000100 */
[----:B------:R3:W1:Y:S01]  /*0c40*/  SYNCS.EXCH.64 URZ, [UR4+0x240], UR8 ;  /* 0x0002400804ff75b2 */ /* 0x0006620008000100 */
[----:B------:R3:W1:Y:S01]  /*0c50*/  SYNCS.EXCH.64 URZ, [UR4+0x258], UR6 ;  /* 0x0002580604ff75b2 */ /* 0x0006620008000100 */
[----:B------:R-:W-:Y:S01]  /*0c60*/  NOP ;  /* 0x0000000000007918 */ /* 0x000fe20000000000 */
.L_x_11:
[----:B------:R-:W2:Y:S01]  /*0c70*/  SHFL.IDX PT, R0, R46, RZ, 0x1f ;  /* 0x00001fff2e007589 */ /* 0x000ea200000e0000 */
[----:B------:R-:W-:Y:S01]  /*0c80*/  NOP ;  /* 0x0000000000007918 */ /* 0x000fe20000000000 */
[----:B--2---:R-:W-:-:S13]  /*0c90*/  ISETP.NE.AND P0, PT, R0, 0x3, PT ;  /* 0x000000030000780c */ /* 0x004fda0003f05270 */
[----:B------:R-:W-:Y:S05]  /*0ca0*/  @P0 BRA `(.L_x_12) ;  /* 0x0000000000300947 */ /* 0x000fea0003800000 */
[----:B------:R-:W2:Y:S01]  /*0cb0*/  S2UR UR5, SR_CgaCtaId ;  /* 0x00000000000579c3 */ /* 0x000ea20000008800 */
[----:B---3--:R-:W-:Y:S01]  /*0cc0*/  UMOV UR4, 0x400 ;  /* 0x0000040000047882 */ /* 0x008fe20000000000 */
[----:B------:R-:W-:Y:S01]  /*0cd0*/  UMOV UR6, 0x20 ;  /* 0x0000002000067882 */ /* 0x000fe20000000000 */
[----:B------:R-:W-:Y:S01]  /*0ce0*/  ELECT P0, URZ, PT ;  /* 0x0000000000ff782f */ /* 0x000fe20003800000 */
[----:B------:R-:W-:-:S04]  /*0cf0*/  UIADD3 UR6, UPT, UPT, -UR6, 0x100000, URZ ;  /* 0x0010000006067890 */ /* 0x000fc8000fffe1ff */
[----:B------:R-:W-:Y:S02]  /*0d00*/  USHF.L.U32 UR7, UR6, 0xb, URZ ;  /* 0x0000000b06077899 */ /* 0x000fe400080006ff */
[----:B------:R-:W-:Y:S02]  /*0d10*/  USHF.L.U32 UR6, UR6, 0x1, URZ ;  /* 0x0000000106067899 */ /* 0x000fe400080006ff */
[----:B--2---:R-:W-:Y:S01]  /*0d20*/  ULEA UR4, UR5, UR4, 0x18 ;  /* 0x0000000405047291 */ /* 0x004fe2000f8ec0ff */
[----:B------:R-:W2:Y:S11]  /*0d30*/  FENCE.VIEW.ASYNC.S ;  /* 0x00000000000073c6 */ /* 0x000eb60000000000 */
[----:B--2---:R2:W3:Y:S01]  /*0d40*/  SYNCS.EXCH.64 URZ, [UR4+0x260], UR6 ;  /* 0x0002600604ff75b2 */ /* 0x0044e20008000100 */
[----:B------:R2:W1:Y:S01]  /*0d50*/  SYNCS.EXCH.64 URZ, [UR4+0x268], UR6 ;  /* 0x0002680604ff75b2 */ /* 0x0004620008000100 */
[----:B------:R-:W-:Y:S01]  /*0d60*/  NOP ;  /* 0x0000000000007918 */ /* 0x000fe20000000000 */
.L_x_12:
[----:B------:R-:W4:Y:S01]  /*0d70*/  SHFL.IDX PT, R0, R46, RZ, 0x1f ;  /* 0x00001fff2e007589 */ /* 0x000f2200000e0000 */
[----:B------:R-:W-:Y:S01]  /*0d80*/  NOP ;  /* 0x0000000000007918 */ /* 0x000fe20000000000 */
[----:B----4-:R-:W-:-:S13]  /*0d90*/  ISETP.NE.AND P0, PT, R0, 0x4, PT ;  /* 0x000000040000780c */ /* 0x010fda0003f05270 */
[----:B------:R-:W-:Y:S05]  /*0da0*/  @P0 BRA `(.L_x_13) ;  /* 0x0000000000440947 */ /* 0x000fea0003800000 */
[----:B------:R-:W4:Y:S01]  /*0db0*/  S2UR UR5, SR_CgaCtaId ;  /* 0x00000000000579c3 */ /* 0x000f220000008800 */
[----:B--23--:R-:W-:Y:S01]  /*0dc0*/  UMOV UR4, 0x1e0 ;  /* 0x000001e000047882 */ /* 0x00cfe20000000000 */
[----:B------:R-:W-:Y:S01]  /*0dd0*/  UMOV UR6, 0x400 ;  /* 0x0000040000067882 */ /* 0x000fe20000000000 */
[----:B------:R-:W-:Y:S01]  /*0de0*/  USEL UR4, UR4, 0x1a0, UP3 ;  /* 0x000001a004047887 */ /* 0x000fe20009800000 */
[----:B------:R-:W-:Y:S01]  /*0df0*/  UMOV UR8, 0x1 ;  /* 0x0000000100087882 */ /* 0x000fe20000000000 */
[----:B------:R-:W-:Y:S01]  /*0e00*/  ELECT P0, URZ, PT ;  /* 0x0000000000ff782f */ /* 0x000fe20003800000 */
[----:B------:R-:W-:-:S04]  /*0e10*/  UIADD3 UR8, UPT, UPT, -UR8, 0x100000, URZ ;  /* 0x0010000008087890 */ /* 0x000fc8000fffe1ff */
[----:B------:R-:W-:Y:S02]  /*0e20*/  USHF.L.U32 UR9, UR8, 0xb, URZ ;  /* 0x0000000b08097899 */ /* 0x000fe400080006ff */
[----:B------:R-:W-:Y:S02]  /*0e30*/  USHF.L.U32 UR8, UR8, 0x1, URZ ;  /* 0x0000000108087899 */ /* 0x000fe400080006ff */
[----:B----4-:R-:W-:Y:S02]  /*0e40*/  ULEA UR6, UR5, UR6, 0x18 ;  /* 0x0000000605067291 */ /* 0x010fe4000f8ec0ff */
[----:B------:R-:W-:-:S04]  /*0e50*/  UIADD3 UR4, UPT, UPT, -UR4, 0x100000, URZ ;  /* 0x0010000004047890 */ /* 0x000fc8000fffe1ff */
[----:B------:R-:W-:Y:S02]  /*0e60*/  USHF.L.U32 UR5, UR4, 0xb, URZ ;  /* 0x0000000b04057899 */ /* 0x000fe400080006ff */
[----:B------:R-:W-:Y:S01]  /*0e70*/  USHF.L.U32 UR4, UR4, 0x1, URZ ;  /* 0x0000000104047899 */ /* 0x000fe200080006ff */
[----:B------:R-:W2:Y:S03]  /*0e80*/  FENCE.VIEW.ASYNC.S ;  /* 0x00000000000073c6 */ /* 0x000ea60000000000 */
[----:B--2---:R4:W2:Y:S08]  /*0e90*/  SYNCS.EXCH.64 URZ, [UR6+0x270], UR8 ;  /* 0x0002700806ff75b2 */ /* 0x0048b00008000100 */
[----:B------:R4:W3:Y:S02]  /*0ea0*/  SYNCS.EXCH.64 URZ, [UR6+0x278], UR4 ;  /* 0x0002780406ff75b2 */ /* 0x0008e40008000100 */
[----:B----4-:R-:W-:Y:S01]  /*0eb0*/  NOP ;  /* 0x0000000000007918 */ /* 0x010fe20000000000 */
.L_x_13:
[----:B------:R-:W4:Y:S01]  /*0ec0*/  SHFL.IDX PT, R0, R46, RZ, 0x1f ;  /* 0x00001fff2e007589 */ /* 0x000f2200000e0000 */
[----:B------:R-:W-:Y:S01]  /*0ed0*/  ISETP.NE.OR P1, PT, RZ, UR18, !P1 ;  /* 0x00000012ff007c0c */ /* 0x000fe2000cf25670 */
[----:B------:R-:W-:Y:S01]  /*0ee0*/  NOP ;  /* 0x0000000000007918 */ /* 0x000fe20000000000 */
[----:B----4-:R-:W-:-:S13]  /*0ef0*/  ISETP.NE.AND P0, PT, R0, 0x5, PT ;  /* 0x000000050000780c */ /* 0x010fda0003f05270 */
[----:B------:R-:W-:Y:S05]  /*0f00*/  @P0 BRA `(.L_x_14) ;  /* 0x0000000000480947 */ /* 0x000fea0003800000 */
[----:B------:R-:W4:Y:S01]  /*0f10*/  S2UR UR5, SR_CgaCtaId ;  /* 0x00000000000579c3 */ /* 0x000f220000008800 */
[----:B--23--:R-:W-:Y:S01]  /*0f20*/  UMOV UR4, 0x400 ;  /* 0x0000040000047882 */ /* 0x00cfe20000000000 */
        /* <DEDUP_REMOVED lines=9> */
[----:B----4-:R-:W-:Y:S01]  /*0fc0*/  ULEA UR4, UR5, UR4, 0x18 ;  /* 0x0000000405047291 */ /* 0x010fe2000f8ec0ff */
[----:B------:R-:W2:Y:S11]  /*0fd0*/  FENCE.VIEW.ASYNC.S ;  /* 0x00000000000073c6 */ /* 0x000eb60000000000 */
[----:B--2---:R4:W2:Y:S01]  /*0fe0*/  SYNCS.EXCH.64 URZ, [UR4+0x280], UR6 ;  /* 0x0002800604ff75b2 */ /* 0x0048a20008000100 */
[----:B------:R4:W3:Y:S01]  /*0ff0*/  SYNCS.EXCH.64 URZ, [UR4+0x290], UR8 ;  /* 0x0002900804ff75b2 */ /* 0x0008e20008000100 */
[----:B------:R4:W1:Y:S01]  /*1000*/  SYNCS.EXCH.64 URZ, [UR4+0x288], UR6 ;  /* 0x0002880604ff75b2 */ /* 0x0008620008000100 */
[----:B------:R4:W1:Y:S02]  /*1010*/  SYNCS.EXCH.64 URZ, [UR4+0x298], UR8 ;  /* 0x0002980804ff75b2 */ /* 0x0008640008000100 */
[----:B----4-:R-:W-:Y:S01]  /*1020*/  NOP ;  /* 0x0000000000007918 */ /* 0x010fe20000000000 */
.L_x_14:
[----:B--23--:R-:W2:Y:S01]  /*1030*/  S2UR UR7, SR_CgaCtaId ;  /* 0x00000000000779c3 */ /* 0x00cea20000008800 */
[----:B------:R-:W-:Y:S01]  /*1040*/  VOTEU.ALL UP0, P1 ;  /* 0x0000000000ff7886 */ /* 0x000fe20000800000 */
[----:B------:R-:W-:Y:S01]  /*1050*/  UMOV UR4, 0x20 ;  /* 0x0000002000047882 */ /* 0x000fe20000000000 */
[----:B------:R-:W-:Y:S01]  /*1060*/  NOP ;  /* 0x0000000000007918 */ /* 0x000fe20000000000 */
[----:B------:R-:W-:Y:S01]  /*1070*/  LOP3.LUT R3, R53, 0x1f, RZ, 0xc0, !PT ;  /* 0x0000001f35037812 */ /* 0x000fe200078ec0ff */
[----:B------:R-:W-:Y:S01]  /*1080*/  UISETP.NE.AND UP4, UPT, UR18, URZ, UPT ;  /* 0x000000ff1200728c */ /* 0x000fe2000bf85270 */
[----:B------:R-:W-:Y:S01]  /*1090*/  @!UP0 UMOV UR6, 0x400 ;  /* 0x0000040000068882 */ /* 0x000fe20000000000 */
[----:B------:R-:W-:-:S04]  /*10a0*/  @!UP0 UIADD3 UR4, UPT, UPT, -UR4, 0x100000, URZ ;  /* 0x0010000004048890 */ /* 0x000fc8000fffe1ff */
[----:B------:R-:W-:Y:S02]  /*10b0*/  @!UP0 USHF.L.U32 UR5, UR4, 0xb, URZ ;  /* 0x0000000b04058899 */ /* 0x000fe400080006ff */
[----:B------:R-:W-:Y:S02]  /*10c0*/  @!UP0 USHF.L.U32 UR4, UR4, 0x1, URZ ;  /* 0x0000000104048899 */ /* 0x000fe400080006ff */
[----:B--2---:R-:W-:Y:S01]  /*10d0*/  @!UP0 ULEA UR6, UR7, UR6, 0x18 ;  /* 0x0000000607068291 */ /* 0x004fe2000f8ec0ff */
[----:B------:R-:W2:Y:S01]  /*10e0*/  LDCU UR7, c[0x0][0x36c] ;  /* 0x00006d80ff0777ac */ /* 0x000ea20008000800 */
[----:B------:R-:W-:Y:S01]  /*10f0*/  VOTEU.ALL UP0, P1 ;  /* 0x0000000000ff7886 */ /* 0x000fe20000800000 */
[----:B------:R-:W3:Y:S09]  /*1100*/  FENCE.VIEW.ASYNC.S ;  /* 0x00000000000073c6 */ /* 0x000ef20000000000 */
[----:B---3--:R3:W4:Y:S01]  /*1110*/  @!UP0 SYNCS.EXCH.64 URZ, [UR6+0x2a0], UR4 ;  /* 0x0002a00406ff85b2 */ /* 0x0087220008000100 */
[----:B--2---:R-:W-:-:S09]  /*1120*/  UISETP.EQ.U32.AND UP6, UPT, UR7, 0x1, UPT ;  /* 0x000000010700788c */ /* 0x004fd2000bfc2070 */
[----:B---3--:R-:W-:Y:S05]  /*1130*/  BRA.U !UP6, `(.L_x_15) ;  /* 0x000000010e087547 */ /* 0x008fea000b800000 */
[----:B-1--4-:R-:W-:Y:S01]  /*1140*/  UCGABAR_ARV ;  /* 0x00000000000079c7 */ /* 0x012fe20008000000 */
[----:B------:R-:W-:Y:S05]  /*1150*/  BRA `(.L_x_16) ;  /* 0x0000000000047947 */ /* 0x000fea0003800000 */
.L_x_15:
[----:B-1--4-:R-:W-:Y:S01]  /*1160*/  NOP ;  /* 0x0000000000007918 */ /* 0x012fe20000000000 */
.L_x_16:
[----:B------:R-:W1:Y:S01]  /*1170*/  S2UR UR22, SR_CTAID.X ;  /* 0x00000000001679c3 */ /* 0x000e620000002500 */
[----:B------:R-:W-:-:S05]  /*1180*/  CS2R.32 R48, SR_CgaSize ;  /* 0x0000000000307805 */ /* 0x000fca0000008a00 */
[----:B------:R-:W-:-:S05]  /*1190*/  IMAD R48, R48, -0xa0, RZ ;  /* 0xffffff6030307824 */ /* 0x000fca00078e02ff */
[----:B------:R-:W-:-:S14]  /*11a0*/  R2UR UR5, R48 ;  /* 0x00000000300572ca */ /* 0x000fdc00000e0000 */
[----:B------:R-:W2:Y:S01]  /*11b0*/  LDCU UR5, c[0x0][UR5+0x2b0] ;  /* 0x00005600050577ac */ /* 0x000ea20008000800 */
[----:B------:R-:W-:-:S05]  /*11c0*/  CS2R.32 R48, SR_CgaSize ;  /* 0x0000000000307805 */ /* 0x000fca0000008a00 */
[----:B------:R-:W-:-:S05]  /*11d0*/  IMAD R48, R48, -0xa0, RZ ;  /* 0xffffff6030307824 */ /* 0x000fca00078e02ff */
[----:B------:R-:W-:-:S14]  /*11e0*/  R2UR UR4, R48 ;  /* 0x00000000300472ca */ /* 0x000fdc00000e0000 */
[----:B------:R-:W3:Y:S01]  /*11f0*/  LDCU UR4, c[0x0][UR4+0x2b4] ;  /* 0x00005680040477ac */ /* 0x000ee20008000800 */
[----:B------:R-:W4:Y:S01]  /*1200*/  S2UR UR19, SR_CTAID.Y ;  /* 0x00000000001379c3 */ /* 0x000f220000002600 */
[----:B------:R-:W-:-:S05]  /*1210*/  CS2R.32 R48, SR_CgaSize ;  /* 0x0000000000307805 */ /* 0x000fca0000008a00 */
[----:B------:R-:W-:-:S05]  /*1220*/  IMAD R48, R48, -0xa0, RZ ;  /* 0xffffff6030307824 */ /* 0x000fca00078e02ff */
[----:B------:R-:W-:-:S14]  /*1230*/  R2UR UR7, R48 ;  /* 0x00000000300772ca */ /* 0x000fdc00000e0000 */
[----:B------:R-:W3:Y:S01]  /*1240*/  LDCU UR7, c[0x0][UR7+0x2a0] ;  /* 0x00005400070777ac */ /* 0x000ee20008000800 */
[----:B------:R-:W-:-:S05]  /*1250*/  CS2R.32 R48, SR_CgaSize ;  /* 0x0000000000307805 */ /* 0x000fca0000008a00 */
[----:B------:R-:W-:-:S05]  /*1260*/  IMAD R48, R48, -0xa0, RZ ;  /* 0xffffff6030307824 */ /* 0x000fca00078e02ff */
[----:B------:R-:W-:-:S14]  /*1270*/  R2UR UR8, R48 ;  /* 0x00000000300872ca */ /* 0x000fdc00000e0000 */
[----:B------:R-:W3:Y:S01]  /*1280*/  LDCU UR8, c[0x0][UR8+0x2a4] ;  /* 0x00005480080877ac */ /* 0x000ee20008000800 */
[----:B------:R-:W3:Y:S01]  /*1290*/  LDCU UR20, c[0x0][0xc24] ;  /* 0x00018480ff1477ac */ /* 0x000ee20008000800 */
[----:B------:R-:W3:Y:S01]  /*12a0*/  LDCU UR39, c[0x0][0xc24] ;  /* 0x00018480ff2777ac */ /* 0x000ee20008000800 */
[----:B-1----:R-:W-:Y:S01]  /*12b0*/  I2FP.F32.U32 R2, UR22 ;  /* 0x0000001600027c45 */ /* 0x002fe20008201000 */
[----:B------:R-:W1:Y:S04]  /*12c0*/  LDCU UR24, c[0x0][0xc30] ;  /* 0x00018600ff1877ac */ /* 0x000e680008000800 */
[----:B--2---:R-:W-:Y:S01]  /*12d0*/  FMUL R2, R2, UR5 ;  /* 0x0000000502027c20 */ /* 0x004fe20008400000 */
[----:B----4-:R-:W-:-:S05]  /*12e0*/  I2FP.F32.U32 R0, UR19 ;  /* 0x0000001300007c45 */ /* 0x010fca0008201000 */
[----:B------:R-:W2:Y:S01]  /*12f0*/  F2I.U32.TRUNC.NTZ R2, R2 ;  /* 0x0000000200027305 */ /* 0x000ea2000020f000 */
[----:B---3--:R-:W-:-:S07]  /*1300*/  FMUL R0, R0, UR4 ;  /* 0x0000000400007c20 */ /* 0x008fce0008400000 */
[----:B------:R-:W3:Y:S01]  /*1310*/  F2I.U32.TRUNC.NTZ R0, R0 ;  /* 0x0000000000007305 */ /* 0x000ee2000020f000 */
[----:B--2---:R-:W-:Y:S02]  /*1320*/  R2UR UR4, R2 ;  /* 0x00000000020472ca */ /* 0x004fe400000e0000 */
[----:B------:R-:W-:Y:S02]  /*1330*/  PRMT R2, RZ, 0x7610, R2 ;  /* 0x00007610ff027816 */ /* 0x000fe40000000002 */
[----:B---3--:R-:W-:Y:S02]  /*1340*/  R2UR UR6, R0 ;  /* 0x00000000000672ca */ /* 0x008fe400000e0000 */
[----:B------:R-:W-:-:S07]  /*1350*/  PRMT R0, RZ, 0x7610, R0 ;  /* 0x00007610ff007816 */ /* 0x000fce0000000000 */
[----:B------:R-:W-:-:S04]  /*1360*/  UIADD3 UR5, UPT, UPT, -UR4, URZ, URZ ;  /* 0x000000ff04057290 */ /* 0x000fc8000fffe1ff */
[----:B------:R-:W-:Y:S02]  /*1370*/  UIMAD UR5, UR7, UR5, UR22 ;  /* 0x00000005070572a4 */ /* 0x000fe4000f8e0216 */
[----:B------:R-:W-:-:S04]  /*1380*/  UIADD3 UR4, UPT, UPT, -UR6, URZ, URZ ;  /* 0x000000ff06047290 */ /* 0x000fc8000fffe1ff */
[----:B------:R-:W-:Y:S01]  /*1390*/  IMAD.U32 R48, RZ, RZ, UR5 ;  /* 0x00000005ff307e24 */ /* 0x000fe2000f8e00ff */
[----:B------:R-:W-:-:S06]  /*13a0*/  UIMAD UR4, UR8, UR4, UR19 ;  /* 0x00000004080472a4 */ /* 0x000fcc000f8e0213 */
[----:B------:R-:W-:Y:S01]  /*13b0*/  IMAD.U32 R47, RZ, RZ, UR4 ;  /* 0x00000004ff2f7e24 */ /* 0x000fe2000f8e00ff */
[----:B-1----:R-:W-:Y:S06]  /*13c0*/  BRA.U UP4, `(.L_x_17) ;  /* 0x0000000104307547 */ /* 0x002fec000b800000 */
[----:B------:R-:W-:Y:S01]  /*13d0*/  R2UR UR5, R47 ;  /* 0x000000002f0572ca */ /* 0x000fe200000e0000 */
[----:B------:R-:W-:Y:S01]  /*13e0*/  UMOV UR7, 0x3 ;  /* 0x0000000300077882 */ /* 0x000fe20000000000 */
[----:B------:R-:W-:-:S11]  /*13f0*/  R2UR UR4, R48 ;  /* 0x00000000300472ca */ /* 0x000fd600000e0000 */
[----:B------:R-:W-:-:S04]  /*1400*/  UISETP.NE.AND UP0, UPT, UR5, URZ, UPT ;  /* 0x000000ff0500728c */ /* 0x000fc8000bf05270 */
[----:B------:R-:W-:Y:S02]  /*1410*/  UISETP.LT.U32.OR UP0, UPT, UR4, 0x2, !UP0 ;  /* 0x000000020400788c */ /* 0x000fe4000c701470 */
[----:B------:R-:W-:Y:S02]  /*1420*/  ULOP3.LUT UR4, UR4, 0xfffffffe, URZ, 0xc0, !UPT ;  /* 0xfffffffe04047892 */ /* 0x000fe4000f8ec0ff */
[----:B------:R-:W-:Y:S02]  /*1430*/  USEL UR6, URZ, 0x1, !UP0 ;  /* 0x00000001ff067887 */ /* 0x000fe4000c000000 */
[----:B------:R-:W-:Y:S02]  /*1440*/  USEL UR5, URZ, 0x2, !UP0 ;  /* 0x00000002ff057887 */ /* 0x000fe4000c000000 */
[----:B------:R-:W-:Y:S02]  /*1450*/  USHF.L.U32 UR4, UR7, UR4, URZ ;  /* 0x0000000407047299 */ /* 0x000fe400080006ff */
[----:B------:R-:W-:-:S04]  /*1460*/  UIADD3 UR5, UPT, UPT, UR6, UR5, URZ ;  /* 0x0000000506057290 */ /* 0x000fc8000fffe0ff */
[----:B------:R-:W-:Y:S02]  /*1470*/  IMAD.U32 R0, RZ, RZ, UR4 ;  /* 0x00000004ff007e24 */ /* 0x000fe4000f8e00ff */
[----:B------:R-:W-:-:S07]  /*1480*/  IMAD.U32 R2, RZ, RZ, UR5 ;  /* 0x00000005ff027e24 */ /* 0x000fce000f8e00ff */
.L_x_17:
[----:B------:R-:W1:Y:S01]  /*1490*/  S2UR UR46, SR_CTAID.Z ;  /* 0x00000000002e79c3 */ /* 0x000e620000002700 */
[----:B------:R-:W-:Y:S01]  /*14a0*/  UISETP.GE.AND UP0, UPT, UR20, 0x1, UPT ;  /* 0x000000011400788c */ /* 0x000fe2000bf06270 */
[----:B------:R-:W-:-:S08]  /*14b0*/  UMOV UR44, UR22 ;  /* 0x00000016002c7c82 */ /* 0x000fd00008000000 */
[----:B------:R-:W-:Y:S05]  /*14c0*/  BRA.U !UP0, `(.L_x_18) ;  /* 0x0000000108d47547 */ /* 0x000fea000b800000 */
[----:B------:R-:W2:Y:S01]  /*14d0*/  LDCU.128 UR12, c[0x0][0xc10] ;  /* 0x00018200ff0c77ac */ /* 0x000ea20008000c00 */
[----:B------:R-:W3:Y:S01]  /*14e0*/  LDCU UR21, c[0x0][0xc0c] ;  /* 0x00018180ff1577ac */ /* 0x000ee20008000800 */
[----:B------:R-:W4:Y:S01]  /*14f0*/  LDCU UR6, c[0x0][0x370] ;  /* 0x00006e00ff0677ac */ /* 0x000f220008000800 */
[----:B------:R-:W1:Y:S01]  /*1500*/  LDCU UR7, c[0x0][0x374] ;  /* 0x00006e80ff0777ac */ /* 0x000e620008000800 */
[----:B------:R-:W1:Y:S01]  /*1510*/  LDCU UR23, c[0x0][0xc20] ;  /* 0x00018400ff1777ac */ /* 0x000e620008000800 */
[----:B--2---:R-:W-:Y:S02]  /*1520*/  UIMAD.WIDE.U32 UR4, UR22, UR12, URZ ;  /* 0x0000000c160472a5 */ /* 0x004fe4000f8e00ff */
[----:B---3--:R-:W-:Y:S01]  /*1530*/  UISETP.NE.AND UP0, UPT, UR21, 0x1, UPT ;  /* 0x000000011500788c */ /* 0x008fe2000bf05270 */
[----:B------:R-:W2:Y:S01]  /*1540*/  LDCU.64 UR8, c[0x0][0xc28] ;  /* 0x00018500ff0877ac */ /* 0x000ea20008000a00 */
[----:B----4-:R-:W-:-:S03]  /*1550*/  UIMAD.WIDE.U32 UR10, UR6, UR12, URZ ;  /* 0x0000000c060a72a5 */ /* 0x010fc6000f8e00ff */
[----:B------:R-:W-:Y:S01]  /*1560*/  UMOV UR4, UR5 ;  /* 0x0000000500047c82 */ /* 0x000fe20008000000 */
[----:B------:R-:W-:Y:S02]  /*1570*/  UISETP.NE.AND UP2, UPT, UR20, 0x1, UPT ;  /* 0x000000011400788c */ /* 0x000fe4000bf45270 */
[----:B------:R-:W-:Y:S01]  /*1580*/  USHF.R.U32.HI UR4, URZ, UR13, UR4 ;  /* 0x0000000dff047299 */ /* 0x000fe20008011604 */
[----:B------:R-:W-:Y:S01]  /*1590*/  UMOV UR10, UR11 ;  /* 0x0000000b000a7c82 */ /* 0x000fe20008000000 */
[----:B------:R-:W-:Y:S02]  /*15a0*/  UIMAD.WIDE.U32 UR16, UR19, UR15, URZ ;  /* 0x0000000f131072a5 */ /* 0x000fe4000f8e00ff */
[----:B------:R-:W-:Y:S02]  /*15b0*/  USEL UR5, UR22, UR4, !UP0 ;  /* 0x0000000416057287 */ /* 0x000fe4000c000000 */
[----:B------:R-:W-:Y:S02]  /*15c0*/  @UP0 USHF.R.U32.HI UR6, URZ, UR13, UR10 ;  /* 0x0000000dff060299 */ /* 0x000fe4000801160a */
[----:B------:R-:W-:-:S02]  /*15d0*/  UISETP.NE.AND UP0, UPT, UR14, 0x1, UPT ;  /* 0x000000010e00788c */ /* 0x000fc4000bf05270 */
[----:B-1----:R-:W-:Y:S02]  /*15e0*/  UIMAD.WIDE.U32 UR10, UR7, UR15, URZ ;  /* 0x0000000f070a72a5 */ /* 0x002fe4000f8e00ff */
[----:B--2---:R-:W-:Y:S01]  /*15f0*/  UIMAD.WIDE.U32 UR12, UR6, UR8, URZ ;  /* 0x00000008060c72a5 */ /* 0x004fe2000f8e00ff */
[----:B------:R-:W-:Y:S01]  /*1600*/  UMOV UR4, UR17 ;  /* 0x0000001100047c82 */ /* 0x000fe20008000000 */
[----:B------:R-:W-:-:S03]  /*1610*/  UIADD3 UR44, UPT, UPT, -UR5, URZ, URZ ;  /* 0x000000ff052c7290 */ /* 0x000fc6000fffe1ff */
[----:B------:R-:W-:Y:S01]  /*1620*/  UMOV UR10, UR11 ;  /* 0x0000000b000a7c82 */ /* 0x000fe20008000000 */
[----:B------:R-:W-:Y:S02]  /*1630*/  USHF.R.U32.HI UR4, URZ, UR23, UR4 ;  /* 0x00000017ff047299 */ /* 0x000fe40008011604 */
[----:B------:R-:W-:Y:S01]  /*1640*/  @UP0 USHF.R.U32.HI UR7, URZ, UR23, UR10 ;  /* 0x00000017ff070299 */ /* 0x000fe2000801160a */
[----:B------:R-:W-:Y:S01]  /*1650*/  UMOV UR12, UR13 ;  /* 0x0000000d000c7c82 */ /* 0x000fe20008000000 */
[----:B------:R-:W-:Y:S02]  /*1660*/  USEL UR4, UR19, UR4, !UP0 ;  /* 0x0000000413047287 */ /* 0x000fe4000c000000 */
[----:B------:R-:W-:Y:S02]  /*1670*/  UIMAD.WIDE.U32 UR10, UR7, UR8, URZ ;  /* 0x00000008070a72a5 */ /* 0x000fe4000f8e00ff */
[----:B------:R-:W-:Y:S02]  /*1680*/  @UP2 USHF.R.U32.HI UR6, URZ, UR9, UR12 ;  /* 0x00000009ff062299 */ /* 0x000fe4000801160c */
[----:B------:R-:W-:-:S02]  /*1690*/  UIMAD.WIDE.U32 UR12, UR4, UR8, URZ ;  /* 0x00000008040c72a5 */ /* 0x000fc4000f8e00ff */
[----:B------:R-:W-:Y:S01]  /*16a0*/  UIMAD UR44, UR21, UR44, UR22 ;  /* 0x0000002c152c72a4 */ /* 0x000fe2000f8e0216 */
[----:B------:R-:W-:Y:S02]  /*16b0*/  UMOV UR10, UR11 ;  /* 0x0000000b000a7c82 */ /* 0x000fe40008000000 */
[----:B------:R-:W-:Y:S02]  /*16c0*/  @UP2 USHF.R.U32.HI UR7, URZ, UR9, UR10 ;  /* 0x00000009ff072299 */ /* 0x000fe4000801160a */
[----:B------:R-:W-:Y:S02]  /*16d0*/  UIMAD UR10, UR6, UR20, URZ ;  /* 0x00000014060a72a4 */ /* 0x000fe4000f8e02ff */
[----:B------:R-:W-:-:S04]  /*16e0*/  UIMAD UR7, UR7, UR20, URZ ;  /* 0x00000014070772a4 */ /* 0x000fc8000f8e02ff */
[----:B------:R-:W-:-:S03]  /*16f0*/  UISETP.GE.AND UP0, UPT, UR4, UR7, UPT ;  /* 0x000000070400728c */ /* 0x000fc6000bf06270 */
[----:B------:R-:W-:Y:S01]  /*1700*/  UMOV UR7, UR13 ;  /* 0x0000000d00077c82 */ /* 0x000fe20008000000 */
[----:B------:R-:W-:Y:S02]  /*1710*/  UISETP.GE.OR UP0, UPT, UR5, UR10, UP0 ;  /* 0x0000000a0500728c */ /* 0x000fe40008706670 */
[----:B------:R-:W-:Y:S02]  /*1720*/  UIMAD.WIDE.U32 UR10, UR5, UR8, URZ ;  /* 0x00000008050a72a5 */ /* 0x000fe4000f8e00ff */
[----:B------:R-:W-:Y:S02]  /*1730*/  USHF.R.U32.HI UR7, URZ, UR9, UR7 ;  /* 0x00000009ff077299 */ /* 0x000fe40008011607 */
[----:B------:R-:W-:Y:S02]  /*1740*/  UIADD3 UR10, UPT, UPT, -UR4, URZ, URZ ;  /* 0x000000ff040a7290 */ /* 0x000fe4000fffe1ff */
[----:B------:R-:W-:Y:S02]  /*1750*/  USEL UR7, UR4, UR7, !UP2 ;  /* 0x0000000704077287 */ /* 0x000fe4000d000000 */
[----:B------:R-:W-:Y:S01]  /*1760*/  UIMAD UR10, UR14, UR10, UR19 ;  /* 0x0000000a0e0a72a4 */ /* 0x000fe2000f8e0213 */
[----:B------:R-:W-:-:S02]  /*1770*/  @!UP0 UMOV UR8, UR11 ;  /* 0x0000000b00088c82 */ /* 0x000fc40008000000 */
[----:B------:R-:W-:Y:S02]  /*1780*/  @!UP0 USHF.R.U32.HI UR8, URZ, UR9, UR8 ;  /* 0x00000009ff088299 */ /* 0x000fe40008011608 */
[----:B------:R-:W-:Y:S02]  /*1790*/  UIADD3 UR9, UPT, UPT, -UR7, URZ, URZ ;  /* 0x000000ff07097290 */ /* 0x000fe4000fffe1ff */
[----:B------:R-:W-:Y:S02]  /*17a0*/  @!UP0 USEL UR8, UR5, UR8, !UP2 ;  /* 0x0000000805088287 */ /* 0x000fe4000d000000 */
[----:B------:R-:W-:Y:S02]  /*17b0*/  UIMAD UR9, UR20, UR9, UR4 ;  /* 0x00000009140972a4 */ /* 0x000fe4000f8e0204 */
[----:B------:R-:W-:Y:S02]  /*17c0*/  @!UP0 UIADD3 UR7, UPT, UPT, UR7, -UR8, URZ ;  /* 0x8000000807078290 */ /* 0x000fe4000fffe0ff */
[----:B------:R-:W-:-:S02]  /*17d0*/  @!UP0 UIMAD UR6, UR9, UR6, UR8 ;  /* 0x00000006090682a4 */ /* 0x000fc4000f8e0208 */
[----:B------:R-:W-:-:S04]  /*17e0*/  @!UP0 UIMAD UR4, UR7, UR20, UR5 ;  /* 0x00000014070482a4 */ /* 0x000fc8000f8e0205 */
[----:B------:R-:W-:Y:S01]  /*17f0*/  UIMAD UR19, UR4, UR14, UR10 ;  /* 0x0000000e041372a4 */ /* 0x000fe2000f8e020a */
[----:B------:R-:W-:Y:S02]  /*1800*/  @!UP0 UMOV UR5, UR6 ;  /* 0x0000000600058c82 */ /* 0x000fe40008000000 */
[----:B------:R-:W-:-:S12]  /*1810*/  UIMAD UR44, UR5, UR21, UR44 ;  /* 0x00000015052c72a4 */ /* 0x000fd8000f8e022c */
.L_x_18:
[----:B------:R-:W-:-:S09]  /*1820*/  UISETP.NE.AND UP0, UPT, UR24, 0x1, UPT ;  /* 0x000000011800788c */ /* 0x000fd2000bf05270 */
[----:B------:R-:W-:Y:S05]  /*1830*/  BRA.U UP0, `(.L_x_19) ;  /* 0x0000000100407547 */ /* 0x000fea000b800000 */
[----:B------:R-:W2:Y:S01]  /*1840*/  LDCU.128 UR8, c[0x0][0xc10] ;  /* 0x00018200ff0877ac */ /* 0x000ea20008000c00 */
[----:B------:R-:W3:Y:S01]  /*1850*/  LDCU UR12, c[0x0][0xc0c] ;  /* 0x00018180ff0c77ac */ /* 0x000ee20008000800 */
[----:B------:R-:W4:Y:S01]  /*1860*/  LDCU UR13, c[0x0][0xc20] ;  /* 0x00018400ff0d77ac */ /* 0x000f220008000800 */
[----:B--2---:R-:W-:Y:S02]  /*1870*/  UIMAD.WIDE.U32 UR4, UR44, UR8, URZ ;  /* 0x000000082c0472a5 */ /* 0x004fe4000f8e00ff */
[----:B------:R-:W-:Y:S02]  /*1880*/  UIMAD.WIDE.U32 UR6, UR19, UR11, URZ ;  /* 0x0000000b130672a5 */ /* 0x000fe4000f8e00ff */
[----:B---3--:R-:W-:Y:S02]  /*1890*/  UISETP.NE.AND UP0, UPT, UR12, 0x1, UPT ;  /* 0x000000010c00788c */ /* 0x008fe4000bf05270 */
[----:B------:R-:W-:-:S03]  /*18a0*/  USHF.R.U32.HI UR5, URZ, UR9, UR5 ;  /* 0x00000009ff057299 */ /* 0x000fc60008011605 */
[----:B------:R-:W-:Y:S01]  /*18b0*/  UMOV UR4, UR7 ;  /* 0x0000000700047c82 */ /* 0x000fe20008000000 */
[----:B------:R-:W-:Y:S02]  /*18c0*/  USEL UR5, UR44, UR5, !UP0 ;  /* 0x000000052c057287 */ /* 0x000fe4000c000000 */
[----:B------:R-:W-:Y:S02]  /*18d0*/  UISETP.NE.AND UP0, UPT, UR10, 0x1, UPT ;  /* 0x000000010a00788c */ /* 0x000fe4000bf05270 */
[----:B----4-:R-:W-:-:S04]  /*18e0*/  USHF.R.U32.HI UR4, URZ, UR13, UR4 ;  /* 0x0000000dff047299 */ /* 0x010fc80008011604 */
[----:B------:R-:W-:-:S04]  /*18f0*/  USEL UR4, UR19, UR4, !UP0 ;  /* 0x0000000413047287 */ /* 0x000fc8000c000000 */
[----:B------:R-:W-:Y:S02]  /*1900*/  UIADD3 UR6, UPT, UPT, -UR4, UR5, URZ ;  /* 0x0000000504067290 */ /* 0x000fe4000fffe1ff */
[----:B------:R-:W-:Y:S02]  /*1910*/  UIADD3 UR4, UPT, UPT, UR4, -UR5, URZ ;  /* 0x8000000504047290 */ /* 0x000fe4000fffe0ff */
[----:B------:R-:W-:Y:S02]  /*1920*/  UIMAD UR19, UR6, UR10, UR19 ;  /* 0x0000000a061372a4 */ /* 0x000fe4000f8e0213 */
[----:B------:R-:W-:-:S12]  /*1930*/  UIMAD UR44, UR4, UR12, UR44 ;  /* 0x0000000c042c72a4 */ /* 0x000fd8000f8e022c */
.L_x_19:
[----:B------:R-:W-:Y:S05]  /*1940*/  BRA.U !UP6, `(.L_x_20) ;  /* 0x000000010e0c7547 */ /* 0x000fea000b800000 */
[----:B------:R-:W-:Y:S01]  /*1950*/  UCGABAR_WAIT ;  /* 0x0000000000007dc7 */ /* 0x000fe20008000000 */
[----:B------:R-:W-:Y:S01]  /*1960*/  CCTL.IVALL ;  /* 0x00000000ff00798f */ /* 0x000fe20002000000 */
[----:B------:R-:W-:Y:S05]  /*1970*/  BRA `(.L_x_21) ;  /* 0x0000000000047947 */ /* 0x000fea0003800000 */
.L_x_20:
[----:B------:R-:W-:Y:S06]  /*1980*/  BAR.SYNC.DEFER_BLOCKING 0x0 ;  /* 0x0000000000007b1d */ /* 0x000fec0000010000 */
.L_x_21:
[----:B------:R-:W-:Y:S05]  /*1990*/  BRA.U UP5, `(.L_x_22) ;  /* 0x0000002d05587547 */ /* 0x000fea000b800000 */
[----:B------:R-:W2:Y:S01]  /*19a0*/  LDCU UR5, c[0x0][0x388] ;  /* 0x00007100ff0577ac */ /* 0x000ea20008000800 */
[----:B------:R-:W-:Y:S01]  /*19b0*/  PLOP3.LUT P1, PT, PT, PT, UP3, 0x80, 0x8 ;  /* 0x000000000008781c */ /* 0x000fe20003f2f038 */
[----:B------:R-:W-:Y:S01]  /*19c0*/  IMAD.MOV.U32 R2, RZ, RZ, RZ ;  /* 0x000000ffff027224 */ /* 0x000fe200078e00ff */
[----:B------:R-:W-:Y:S01]  /*19d0*/  ISETP.EQ.OR P2, PT, R3, RZ, P3 ;  /* 0x000000ff0300720c */ /* 0x000fe20001f42670 */
[----:B------:R-:W3:Y:S01]  /*19e0*/  LDCU UR8, c[0x0][0x38c] ;  /* 0x00007180ff0877ac */ /* 0x000ee20008000800 */
[----:B------:R-:W-:Y:S01]  /*19f0*/  PLOP3.LUT P1, PT, P1, PT, PT, 0x8, 0x80 ;  /* 0x000000000080781c */ /* 0x000fe20000f2e170 */
[----:B------:R-:W4:Y:S01]  /*1a00*/  LDCU.64 UR6, c[0x0][0x390] ;  /* 0x00007200ff0677ac */ /* 0x000f220008000a00 */
[----:B------:R-:W-:Y:S01]  /*1a10*/  UISETP.NE.AND UP1, UPT, UR18, URZ, UPT ;  /* 0x000000ff1200728c */ /* 0x000fe2000bf25270 */
[----:B------:R-:W3:Y:S01]  /*1a20*/  LDCU UR53, c[0x0][0x370] ;  /* 0x00006e00ff3577ac */ /* 0x000ee20008000800 */
[----:B--2---:R-:W-:Y:S02]  /*1a30*/  UIADD3 UR5, UPT, UPT, UR5, 0x1f, URZ ;  /* 0x0000001f05057890 */ /* 0x004fe4000fffe0ff */
[----:B------:R-:W-:-:S02]  /*1a40*/  USEL UR38, UR55, 0x2, UP1 ;  /* 0x0000000237267887 */ /* 0x000fc40008800000 */
[----:B------:R-:W-:Y:S01]  /*1a50*/  USHF.R.S32.HI UR4, URZ, 0x1f, UR5 ;  /* 0x0000001fff047899 */ /* 0x000fe20008011405 */
[----:B-1----:R-:W1:Y:S03]  /*1a60*/  LDCU.64 UR46, c[0x0][0x348] ;  /* 0x00006900ff2e77ac */ /* 0x002e660008000a00 */
[----:B------:R-:W-:Y:S02]  /*1a70*/  ULEA.HI UR4, UR4, UR5, URZ, 0x5 ;  /* 0x0000000504047291 */ /* 0x000fe4000f8f28ff */
[----:B------:R-:W-:Y:S02]  /*1a80*/  USHF.L.U32 UR5, UR22, 0x5, URZ ;  /* 0x0000000516057899 */ /* 0x000fe400080006ff */
[----:B------:R-:W-:Y:S02]  /*1a90*/  USHF.R.S32.HI UR4, URZ, 0x5, UR4 ;  /* 0x00000005ff047899 */ /* 0x000fe40008011404 */
[----:B------:R-:W-:-:S02]  /*1aa0*/  ULOP3.LUT UR56, UR5, 0x20, URZ, 0xc0, !UPT ;  /* 0x0000002005387892 */ /* 0x000fc4000f8ec0ff */
[----:B---3--:R-:W-:Y:S02]  /*1ab0*/  UIMAD UR4, UR4, UR8, URZ ;  /* 0x00000008040472a4 */ /* 0x008fe4000f8e02ff */
[----:B------:R-:W-:Y:S02]  /*1ac0*/  USHF.L.U32 UR57, UR22, 0x6, URZ ;  /* 0x0000000616397899 */ /* 0x000fe400080006ff */
[----:B----4-:R-:W-:Y:S01]  /*1ad0*/  UIMAD UR4, UR4, UR6, URZ ;  /* 0x00000006040472a4 */ /* 0x010fe2000f8e02ff */
[----:B------:R-:W2:Y:S03]  /*1ae0*/  LDCU UR52, c[0x0][0x374] ;  /* 0x00006e80ff3477ac */ /* 0x000ea60008000800 */
[----:B------:R-:W-:Y:S01]  /*1af0*/  UIMAD UR54, UR4, UR7, URZ ;  /* 0x00000007043672a4 */ /* 0x000fe2000f8e02ff */
[----:B------:R-:W-:Y:S01]  /*1b00*/  UMOV UR27, 0x1 ;  /* 0x00000001001b7882 */ /* 0x000fe20000000000 */
[----:B------:R-:W-:-:S02]  /*1b10*/  UMOV UR31, URZ ;  /* 0x000000ff001f7c82 */ /* 0x000fc40008000000 */
[----:B------:R-:W-:Y:S02]  /*1b20*/  UISETP.NE.AND UP2, UPT, UR54, URZ, UPT ;  /* 0x000000ff3600728c */ /* 0x000fe4000bf45270 */
[----:B------:R-:W-:Y:S01]  /*1b30*/  UISETP.LT.U32.AND UP0, UPT, UR54, 0x23, UPT ;  /* 0x000000233600788c */ /* 0x000fe2000bf01070 */
[----:B------:R-:W-:Y:S01]  /*1b40*/  UMOV UR36, URZ ;  /* 0x000000ff00247c82 */ /* 0x000fe20008000000 */
[----:B------:R-:W-:Y:S02]  /*1b50*/  UMOV UR42, URZ ;  /* 0x000000ff002a7c82 */ /* 0x000fe40008000000 */
[----:B------:R-:W-:-:S04]  /*1b60*/  USEL UR4, UR54, 0x23, UP0 ;  /* 0x0000002336047887 */ /* 0x000fc80008000000 */
[----:B------:R-:W-:Y:S02]  /*1b70*/  UIADD3 UR5, UPT, UPT, UR4, -0x1, URZ ;  /* 0xffffffff04057890 */ /* 0x000fe4000fffe0ff */
[----:B------:R-:W-:Y:S02]  /*1b80*/  @!UP2 UIADD3 UR5, UPT, UPT, UR4, URZ, URZ ;  /* 0x000000ff0405a290 */ /* 0x000fe4000fffe0ff */
[----:B------:R-:W-:Y:S02]  /*1b90*/  UIADD3 UR51, UPT, UPT, UR54, -UR4, URZ ;  /* 0x8000000436337290 */ /* 0x000fe4000fffe0ff */
[----:B-12---:R-:W-:-:S12]  /*1ba0*/  UIADD3 UR55, UPT, UPT, UR5, 0x1, URZ ;  /* 0x0000000105377890 */ /* 0x006fd8000fffe0ff */
.L_x_40:
[----:B------:R-:W1:Y:S01]  /*1bb0*/  S2UR UR30, SR_CgaCtaId ;  /* 0x00000000001e79c3 */ /* 0x000e620000008800 */
[----:B------:R-:W-:Y:S01]  /*1bc0*/  UMOV UR4, 0x400 ;  /* 0x0000040000047882 */ /* 0x000fe20000000000 */
[----:B------:R-:W-:Y:S01]  /*1bd0*/  MOV R0, UR27 ;  /* 0x0000001b00007c02 */ /* 0x000fe20008000f00 */
[----:B------:R-:W-:Y:S02]  /*1be0*/  UISETP.NE.AND UP0, UPT, UR54, URZ, UPT ;  /* 0x000000ff3600728c */ /* 0x000fe4000bf05270 */
[----:B------:R-:W-:Y:S01]  /*1bf0*/  ULEA UR18, UR19, UR56, 0x6 ;  /* 0x0000003813127291 */ /* 0x000fe2000f8e30ff */
[----:B------:R-:W-:Y:S01]  /*1c00*/  SHF.L.U32 R0, R0, 0x1f, RZ ;  /* 0x0000001f00007819 */ /* 0x000fe200000006ff */
[----:B------:R-:W-:Y:S01]  /*1c10*/  UMOV UR28, URZ ;  /* 0x000000ff001c7c82 */ /* 0x000fe20008000000 */
[----:B------:R-:W-:Y:S01]  /*1c20*/  UMOV UR22, URZ ;  /* 0x000000ff00167c82 */ /* 0x000fe20008000000 */
[----:B------:R-:W-:Y:S01]  /*1c30*/  UMOV UR21, URZ ;  /* 0x000000ff00157c82 */ /* 0x000fe20008000000 */
[----:B------:R-:W-:Y:S01]  /*1c40*/  UMOV UR20, URZ ;  /* 0x000000ff00147c82 */ /* 0x000fe20008000000 */
[----:B-1----:R-:W-:-:S04]  /*1c50*/  ULEA UR30, UR30, UR4, 0x18 ;  /* 0x000000041e1e7291 */ /* 0x002fc8000f8ec0ff */
[----:B------:R-:W-:-:S09]  /*1c60*/  ULEA UR4, UR31, UR30, 0x3 ;  /* 0x0000001e1f047291 */ /* 0x000fd2000f8e18ff */
[----:B------:R1:W2:Y:S01]  /*1c70*/  SYNCS.PHASECHK.TRANS64.TRYWAIT P0, [UR4+0x118], R0 ;  /* 0x00011800ff0075a7 */ /* 0x0002a20008001104 */
[----:B------:R-:W-:-:S04]  /*1c80*/  ULEA.HI UR4, UR44, UR44, URZ, 0x1 ;  /* 0x0000002c2c047291 */ /* 0x000fc8000f8f08ff */
[----:B------:R-:W-:-:S04]  /*1c90*/  USHF.L.U32 UR4, UR4, 0x6, URZ ;  /* 0x0000000604047899 */ /* 0x000fc800080006ff */
[----:B------:R-:W-:-:S04]  /*1ca0*/  ULOP3.LUT UR4, UR4, 0xffffff80, URZ, 0xc0, !UPT ;  /* 0xffffff8004047892 */ /* 0x000fc8000f8ec0ff */
[----:B------:R-:W-:Y:S01]  /*1cb0*/  ULOP3.LUT UR43, UR4, 0x40, UR57, 0xf8, !UPT ;  /* 0x00000040042b7892 */ /* 0x000fe2000f8ef839 */
[----:B------:R-:W-:Y:S11]  /*1cc0*/  BRA.U !UP0, `(.L_x_23) ;  /* 0x0000000508ac7547 */ /* 0x000ff6000b800000 */
[----:B------:R-:W3:Y:S01]  /*1cd0*/  LDCU.128 UR12, c[0x0][0x480] ;  /* 0x00009000ff0c77ac */ /* 0x000ee20008000c00 */
[----:B------:R-:W4:Y:S01]  /*1ce0*/  LDCU.128 UR8, c[0x0][0x490] ;  /* 0x00009200ff0877ac */ /* 0x000f220008000c00 */
[----:B------:R-:W1:Y:S01]  /*1cf0*/  LDCU.64 UR20, c[0x0][0x4c0] ;  /* 0x00009800ff1477ac */ /* 0x000e620008000a00 */
[----:B------:R-:W1:Y:S01]  /*1d00*/  LDCU.64 UR16, c[0x0][0x4f0] ;  /* 0x00009e00ff1077ac */ /* 0x000e620008000a00 */
[----:B------:R-:W1:Y:S01]  /*1d10*/  LDCU UR19, c[0x0][0x4c8] ;  /* 0x00009900ff1377ac */ /* 0x000e620008000800 */
[----:B---3--:R-:W-:Y:S02]  /*1d20*/  UIMAD.WIDE.U32 UR4, UR43, UR13, URZ ;  /* 0x0000000d2b0472a5 */ /* 0x008fe4000f8e00ff */
[----:B------:R-:W-:Y:S02]  /*1d30*/  UISETP.NE.AND UP0, UPT, UR12, 0x1, UPT ;  /* 0x000000010c00788c */ /* 0x000fe4000bf05270 */
[----:B------:R-:W-:Y:S01]  /*1d40*/  USHF.R.U32.HI UR5, URZ, UR14, UR5 ;  /* 0x0000000eff057299 */ /* 0x000fe20008011605 */
[----:B------:R-:W3:Y:S03]  /*1d50*/  LDCU UR49, c[0x0][0x38c] ;  /* 0x00007180ff3177ac */ /* 0x000ee60008000800 */
[----:B------:R-:W-:-:S02]  /*1d60*/  USEL UR5, UR43, UR5, !UP0 ;  /* 0x000000052b057287 */ /* 0x000fc4000c000000 */
[----:B------:R-:W-:Y:S02]  /*1d70*/  UISETP.NE.AND UP0, UPT, UR15, 0x1, UPT ;  /* 0x000000010f00788c */ /* 0x000fe4000bf05270 */
[----:B----4-:R-:W-:Y:S01]  /*1d80*/  UIMAD.WIDE.U32 UR6, UR5, UR8, URZ ;  /* 0x00000008050672a5 */ /* 0x010fe2000f8e00ff */
[----:B------:R-:W4:Y:S01]  /*1d90*/  LDCU UR8, c[0x0][0x4a0] ;  /* 0x00009400ff0877ac */ /* 0x000f220008000800 */
[----:B------:R-:W1:Y:S05]  /*1da0*/  LDCU UR23, c[0x0][0x4cc] ;  /* 0x00009980ff1777ac */ /* 0x000e6a0008000800 */
[----:B------:R-:W-:Y:S01]  /*1db0*/  UMOV UR4, UR7 ;  /* 0x0000000700047c82 */ /* 0x000fe20008000000 */
[----:B------:R-:W1:Y:S01]  /*1dc0*/  LDCU.64 UR40, c[0x0][0x390] ;  /* 0x00007200ff2877ac */ /* 0x000e620008000a00 */
[----:B------:R-:W-:Y:S01]  /*1dd0*/  USHF.R.U32.HI UR4, URZ, UR9, UR4 ;  /* 0x00000009ff047299 */ /* 0x000fe20008011604 */
[----:B------:R-:W1:Y:S03]  /*1de0*/  LDCU UR9, c[0x0][0x4ec] ;  /* 0x00009d80ff0977ac */ /* 0x000e660008000800 */
[----:B------:R-:W-:-:S02]  /*1df0*/  USEL UR4, UR5, UR4, !UP0 ;  /* 0x0000000405047287 */ /* 0x000fc4000c000000 */
[----:B------:R-:W-:Y:S02]  /*1e00*/  UISETP.NE.AND UP0, UPT, UR10, 0x1, UPT ;  /* 0x000000010a00788c */ /* 0x000fe4000bf05270 */
[----:B------:R-:W-:Y:S01]  /*1e10*/  UIMAD.WIDE.U32 UR6, UR4, UR11, URZ ;  /* 0x0000000b040672a5 */ /* 0x000fe2000f8e00ff */
[----:B------:R-:W1:Y:S01]  /*1e20*/  LDCU.64 UR24, c[0x0][0x4d0] ;  /* 0x00009a00ff1877ac */ /* 0x000e620008000a00 */
[----:B------:R-:W-:-:S05]  /*1e30*/  UIADD3 UR42, UPT, UPT, UR55, UR36, URZ ;  /* 0x00000024372a7290 */ /* 0x000fca000fffe0ff */
[----:B------:R-:W-:Y:S01]  /*1e40*/  UMOV UR6, UR7 ;  /* 0x0000000700067c82 */ /* 0x000fe20008000000 */
[----:B------:R-:W-:Y:S02]  /*1e50*/  UIADD3 UR7, UPT, UPT, -UR4, URZ, URZ ;  /* 0x000000ff04077290 */ /* 0x000fe4000fffe1ff */
[----:B----4-:R-:W-:Y:S02]  /*1e60*/  USHF.R.U32.HI UR6, URZ, UR8, UR6 ;  /* 0x00000008ff067299 */ /* 0x010fe40008011606 */
[----:B------:R-:W-:Y:S02]  /*1e70*/  UIADD3 UR8, UPT, UPT, -UR5, URZ, URZ ;  /* 0x000000ff05087290 */ /* 0x000fe4000fffe1ff */
[----:B------:R-:W-:Y:S02]  /*1e80*/  USEL UR14, UR4, UR6, !UP0 ;  /* 0x00000006040e7287 */ /* 0x000fe4000c000000 */
[----:B------:R-:W-:Y:S02]  /*1e90*/  UIMAD UR7, UR15, UR7, UR5 ;  /* 0x000000070f0772a4 */ /* 0x000fe4000f8e0205 */
[----:B------:R-:W-:-:S02]  /*1ea0*/  UIADD3 UR6, UPT, UPT, -UR14, URZ, URZ ;  /* 0x000000ff0e067290 */ /* 0x000fc4000fffe1ff */
[----:B------:R-:W-:Y:S02]  /*1eb0*/  UIMAD UR8, UR12, UR8, UR43 ;  /* 0x000000080c0872a4 */ /* 0x000fe4000f8e022b */
[----:B------:R-:W-:Y:S02]  /*1ec0*/  UIMAD UR13, UR10, UR6, UR4 ;  /* 0x000000060a0d72a4 */ /* 0x000fe4000f8e0204 */
[----:B-1----:R-:W-:Y:S02]  /*1ed0*/  UIMAD UR11, UR8, UR20, UR9 ;  /* 0x00000014080b72a4 */ /* 0x002fe4000f8e0209 */
[----:B------:R-:W-:Y:S01]  /*1ee0*/  UIMAD UR12, UR7, UR21, UR16 ;  /* 0x00000015070c72a4 */ /* 0x000fe2000f8e0210 */
[----:B------:R-:W1:Y:S02]  /*1ef0*/  LDCU.64 UR4, c[0x0][0x4f8] ;  /* 0x00009f00ff0477ac */ /* 0x000e640008000a00 */
[----:B------:R-:W4:Y:S01]  /*1f00*/  LDCU UR6, c[0x0][0x500] ;  /* 0x0000a000ff0677ac */ /* 0x000f220008000800 */
[----:B------:R-:W-:Y:S01]  /*1f10*/  UIMAD UR13, UR13, UR19, UR17 ;  /* 0x000000130d0d72a4 */ /* 0x000fe2000f8e0211 */
[----:B------:R-:W-:Y:S01]  /*1f20*/  UMOV UR28, URZ ;  /* 0x000000ff001c7c82 */ /* 0x000fe20008000000 */
[----:B------:R-:W-:Y:S01]  /*1f30*/  UMOV UR7, UR31 ;  /* 0x0000001f00077c82 */ /* 0x000fe20008000000 */
[----:B------:R-:W-:Y:S01]  /*1f40*/  UMOV UR20, URZ ;  /* 0x000000ff00147c82 */ /* 0x000fe20008000000 */
[----:B------:R-:W-:Y:S01]  /*1f50*/  UMOV UR21, URZ ;  /* 0x000000ff00157c82 */ /* 0x000fe20008000000 */
[----:B---3--:R-:W-:-:S07]  /*1f60*/  UMOV UR22, URZ ;  /* 0x000000ff00167c82 */ /* 0x008fce0008000000 */
.L_x_29:
[----:B------:R-:W-:Y:S01]  /*1f70*/  @!P3 MOV R3, 0x3000 ;  /* 0x000030000003b802 */ /* 0x000fe20000000f00 */
[----:B------:R-:W-:Y:S01]  /*1f80*/  ULEA UR9, UR7, UR30, 0x3 ;  /* 0x0000001e07097291 */ /* 0x000fe2000f8e18ff */
[----:B--2---:R-:W-:Y:S11]  /*1f90*/  @P0 BRA `(.L_x_24) ;  /* 0x0000000000100947 */ /* 0x004ff60003800000 */
[----:B------:R-:W-:Y:S04]  /*1fa0*/  MOV R4, UR27 ;  /* 0x0000001b00047c02 */ /* 0x000fe80008000f00 */
[----:B------:R-:W-:Y:S04]  /*1fb0*/  SHF.L.U32 R4, R4, 0x1f, RZ ;  /* 0x0000001f04047819 */ /* 0x000fe800000006ff */
[----:B------:R-:W2:Y:S02]  /*1fc0*/  SYNCS.PHASECHK.TRANS64.TRYWAIT P0, [UR9+0x118], R4 ;  /* 0x00011804ff0075a7 */ /* 0x000ea40008001109 */
[----:B--2---:R-:W-:Y:S05]  /*1fd0*/  @!P0 BRA `(.L_x_25) ;  /* 0x0000007400f88947 */ /* 0x004fea0003800000 */
.L_x_24:
[----:B------:R3:W-:Y:S01]  /*1fe0*/  @!P3 SYNCS.ARRIVE.TRANS64 RZ, [UR9], R3 ;  /* 0x00000003ffffb9a7 */ /* 0x0007e20008000009 */
[----:B------:R-:W-:Y:S04]  /*1ff0*/  ULOP3.LUT UR8, UR38, 0x2, URZ, 0xfc, !UPT ;  /* 0x0000000226087892 */ /* 0x000fe8000f8efcff */
[----:B------:R-:W-:Y:S09]  /*2000*/  UISETP.NE.AND UP0, UPT, UR8, 0x2, UPT ;  /* 0x000000020800788c */ /* 0x000ff2000bf05270 */
[----:B------:R-:W-:Y:S05]  /*2010*/  BRA.U UP0, `(.L_x_26) ;  /* 0x0000000100047547 */ /* 0x000fea000b800000 */
[----:B-1--4-:R-:W-:Y:S05]  /*2020*/  BPT.TRAP 0x1 ;  /* 0x000000040000795c */ /* 0x012fea0000300000 */
.L_x_26:
[----:B------:R-:W-:Y:S04]  /*2030*/  BSSY.RECONVERGENT B0, `(.L_x_27) ;  /* 0x0000003000007945 */ /* 0x000fe80003800200 */
[----:B------:R-:W-:Y:S05]  /*2040*/  @P2 BRA `(.L_x_28) ;  /* 0x0000000000042947 */ /* 0x000fea0003800000 */
[----:B-1--4-:R-:W-:Y:S05]  /*2050*/  BPT.TRAP 0x1 ;  /* 0x000000040000795c */ /* 0x012fea0000300000 */
.L_x_28:
[----:B-1--4-:R-:W-:Y:S05]  /*2060*/  BSYNC.RECONVERGENT B0 ;  /* 0x0000000000007941 */ /* 0x012fea0003800200 */
.L_x_27:
[----:B------:R-:W-:Y:S02]  /*2070*/  UIADD3 UR8, UPT, UPT, UR7, 0x1, URZ ;  /* 0x0000000107087890 */ /* 0x000fe4000fffe0ff */
[----:B------:R-:W-:Y:S02]  /*2080*/  UIMAD UR15, UR20, UR23, UR4 ;  /* 0x00000017140f72a4 */ /* 0x000fe4000f8e0204 */
[----:B------:R-:W-:Y:S02]  /*2090*/  UISETP.NE.AND UP0, UPT, UR8, 0x23, UPT ;  /* 0x000000230800788c */ /* 0x000fe4000bf05270 */
[----:B------:R-:W-:Y:S02]  /*20a0*/  ULEA UR17, UR7, UR30, 0xc ;  /* 0x0000001e07117291 */ /* 0x000fe4000f8e60ff */
[----:B------:R-:W-:Y:S02]  /*20b0*/  USEL UR10, URZ, 0x1, UP0 ;  /* 0x00000001ff0a7887 */ /* 0x000fe40008000000 */
[----:B------:R-:W-:Y:S02]  /*20c0*/  USEL UR31, UR8, URZ, UP0 ;  /* 0x000000ff081f7287 */ /* 0x000fe40008000000 */
[----:B------:R-:W-:Y:S02]  /*20d0*/  ULOP3.LUT UR27, UR27, UR10, URZ, 0x3c, !UPT ;  /* 0x0000000a1b1b7292 */ /* 0x000fe4000f8e3cff */
[----:B------:R-:W-:Y:S02]  /*20e0*/  ULEA UR8, UR31, UR30, 0x3 ;  /* 0x0000001e1f087291 */ /* 0x000fe4000f8e18ff */
[----:B------:R-:W-:Y:S02]  /*20f0*/  ULEA UR16, UR7, UR30, 0xb ;  /* 0x0000001e07107291 */ /* 0x000fe4000f8e58ff */
[----:B------:R-:W-:Y:S01]  /*2100*/  UIADD3 UR34, UP0, UPT, UR46, 0x80, URZ ;  /* 0x000000802e227890 */ /* 0x000fe2000ff1e0ff */
[----:B--2---:R-:W-:Y:S01]  /*2110*/  MOV R0, UR27 ;  /* 0x0000001b00007c02 */ /* 0x004fe20008000f00 */
[----:B------:R-:W-:Y:S02]  /*2120*/  ULOP3.LUT UR9, UR9, 0xfefffff8, URZ, 0xc0, !UPT ;  /* 0xfefffff809097892 */ /* 0x000fe4000f8ec0ff */
[----:B------:R-:W-:Y:S01]  /*2130*/  USHF.L.U32 UR10, UR28, 0x5, URZ ;  /* 0x000000051c0a7899 */ /* 0x000fe200080006ff */
[----:B------:R-:W-:Y:S01]  /*2140*/  SHF.L.U32 R0, R0, 0x1f, RZ ;  /* 0x0000001f00007819 */ /* 0x000fe200000006ff */
[----:B------:R-:W-:Y:S02]  /*2150*/  UIADD3.X UR35, UPT, UPT, URZ, UR47, URZ, UP0, !UPT ;  /* 0x0000002fff237290 */ /* 0x000fe400087fe4ff */
[----:B------:R-:W-:Y:S01]  /*2160*/  UIADD3 UR32, UP3, UPT, UR46, 0x200, URZ ;  /* 0x000002002e207890 */ /* 0x000fe2000ff7e0ff */
[----:B------:R1:W2:Y:S01]  /*2170*/  SYNCS.PHASECHK.TRANS64.TRYWAIT P0, [UR8+0x118], R0 ;  /* 0x00011800ff0075a7 */ /* 0x0002a20008001108 */
[----:B------:R-:W-:Y:S02]  /*2180*/  UIMAD UR8, UR21, UR24, UR5 ;  /* 0x00000018150872a4 */ /* 0x000fe4000f8e0205 */
[----:B------:R-:W-:Y:S02]  /*2190*/  UIMAD UR7, UR22, UR25, UR6 ;  /* 0x00000019160772a4 */ /* 0x000fe4000f8e0206 */
[----:B------:R-:W-:Y:S02]  /*21a0*/  ULEA UR15, UR8, UR15, 0x5 ;  /* 0x0000000f080f7291 */ /* 0x000fe4000f8e28ff */
[----:B------:R-:W-:Y:S02]  /*21b0*/  UIADD3 UR8, UPT, UPT, UR17, 0x3400, URZ ;  /* 0x0000340011087890 */ /* 0x000fe4000fffe0ff */
[----:B------:R-:W-:Y:S02]  /*21c0*/  ULEA UR7, UR7, UR15, 0xa ;  /* 0x0000000f07077291 */ /* 0x000fe4000f8e50ff */
[----:B------:R-:W-:Y:S02]  /*21d0*/  UIADD3.X UR33, UPT, UPT, URZ, UR47, URZ, UP3, !UPT ;  /* 0x0000002fff217290 */ /* 0x000fe40009ffe4ff */
[----:B------:R-:W-:Y:S02]  /*21e0*/  UPRMT UR7, UR7, 0x5410, URZ ;  /* 0x0000541007077896 */ /* 0x000fe400080000ff */
[----:B------:R-:W-:Y:S02]  /*21f0*/  UIADD3 UR16, UPT, UPT, UR16, 0x26400, URZ ;  /* 0x0002640010107890 */ /* 0x000fe4000fffe0ff */
[----:B------:R-:W-:Y:S02]  /*2200*/  UIADD3 UR37, UPT, UPT, UR20, 0x1, URZ ;  /* 0x0000000114257890 */ /* 0x000fe4000fffe0ff */
[----:B------:R-:W-:Y:S02]  /*2210*/  UIADD3 UR29, UPT, UPT, UR21, 0x1, URZ ;  /* 0x00000001151d7890 */ /* 0x000fe4000fffe0ff */
[----:B------:R-:W-:Y:S02]  /*2220*/  UISETP.NE.AND UP2, UPT, UR37, UR49, UPT ;  /* 0x000000312500728c */ /* 0x000fe4000bf45270 */
[----:B------:R-:W-:Y:S02]  /*2230*/  UIADD3 UR26, UPT, UPT, UR22, 0x1, URZ ;  /* 0x00000001161a7890 */ /* 0x000fe4000fffe0ff */
[----:B------:R-:W-:Y:S01]  /*2240*/  UIADD3 UR36, UPT, UPT, UR36, 0x1, URZ ;  /* 0x0000000124247890 */ /* 0x000fe2000fffe0ff */
[----:B------:R-:W-:Y:S01]  /*2250*/  UMOV UR44, 0x0 ;  /* 0x00000000002c7882 */ /* 0x000fe20000000000 */
[----:B------:R-:W-:Y:S01]  /*2260*/  UMOV UR45, 0x10000000 ;  /* 0x10000000002d7882 */ /* 0x000fe20000000000 */
[----:B------:R-:W-:Y:S01]  /*2270*/  UMOV UR17, UR9 ;  /* 0x0000000900117c82 */ /* 0x000fe20008000000 */
[----:B------:R4:W-:Y:S01]  /*2280*/  UTMALDG.5D.IM2COL.2CTA [UR8], [UR34], UR7, desc[UR44] ;  /* 0x00002c08220073b4 */ /* 0x0009e20008261007 */
[----:B------:R-:W-:Y:S02]  /*2290*/  UMOV UR19, UR10 ;  /* 0x0000000a00137c82 */ /* 0x000fe40008000000 */
[----:B------:R-:W-:Y:S04]  /*22a0*/  @UP2 UIADD3 UR29, UPT, UPT, UR21, URZ, URZ ;  /* 0x000000ff151d2290 */ /* 0x000fe8000fffe0ff */
[----:B------:R-:W-:Y:S01]  /*22b0*/  UISETP.NE.AND UP1, UPT, UR29, UR40, UPT ;  /* 0x000000281d00728c */ /* 0x000fe2000bf25270 */
[----:B------:R3:W-:Y:S10]  /*22c0*/  UTMALDG.5D.2CTA [UR16], [UR32], desc[UR44] ;  /* 0x00002c10200075b4 */ /* 0x0007f40008221000 */
[----:B------:R-:W-:Y:S04]  /*22d0*/  @UP1 UIADD3 UR26, UPT, UPT, UR22, URZ, URZ ;  /* 0x000000ff161a1290 */ /* 0x000fe8000fffe0ff */
[----:B------:R-:W-:Y:S02]  /*22e0*/  UISETP.NE.AND UP0, UPT, UR26, UR41, UPT ;  /* 0x000000291a00728c */ /* 0x000fe4000bf05270 */
[----:B----4-:R-:W-:Y:S09]  /*22f0*/  UIADD3 UR8, UPT, UPT, UR28, 0x1, URZ ;  /* 0x000000011c087890 */ /* 0x010ff2000fffe0ff */
[----:B------:R-:W-:Y:S01]  /*2300*/  @UP0 UIADD3 UR8, UPT, UPT, UR28, URZ, URZ ;  /* 0x000000ff1c080290 */ /* 0x000fe2000fffe0ff */
[----:B------:R-:W-:Y:S01]  /*2310*/  UMOV UR7, UR31 ;  /* 0x0000001f00077c82 */ /* 0x000fe20008000000 */
[----:B---3--:R-:W-:Y:S02]  /*2320*/  USEL UR22, UR26, URZ, UP0 ;  /* 0x000000ff1a167287 */ /* 0x008fe40008000000 */
[----:B------:R-:W-:Y:S02]  /*2330*/  UISETP.NE.AND UP0, UPT, UR36, UR42, UPT ;  /* 0x0000002a2400728c */ /* 0x000fe4000bf05270 */
[----:B------:R-:W-:Y:S02]  /*2340*/  USEL UR20, UR37, URZ, UP2 ;  /* 0x000000ff25147287 */ /* 0x000fe40009000000 */
[----:B------:R-:W-:Y:S01]  /*2350*/  USEL UR21, UR29, URZ, UP1 ;  /* 0x000000ff1d157287 */ /* 0x000fe20008800000 */
[----:B------:R-:W-:Y:S04]  /*2360*/  UMOV UR28, UR8 ;  /* 0x00000008001c7c82 */ /* 0x000fe80008000000 */
[----:B-1----:R-:W-:Y:S07]  /*2370*/  BRA.U UP0, `(.L_x_29) ;  /* 0xfffffff900fc7547 */ /* 0x002fee000b83ffff */
.L_x_23:
[----:B------:R-:W-:Y:S01]  /*2380*/  ULEA UR4, UR31, UR30, 0x3 ;  /* 0x0000001e1f047291 */ /* 0x000fe2000f8e18ff */
[----:B-1----:R-:W-:Y:S01]  /*2390*/  MOV R0, UR27 ;  /* 0x0000001b00007c02 */ /* 0x002fe20008000f00 */
[----:B------:R-:W-:Y:S01]  /*23a0*/  @!P1 SYNCS.ARRIVE.TRANS64.A1T0 RZ, [UR30+0x268], RZ ;  /* 0x000268ffffff99a7 */ /* 0x000fe2000810001e */
[----:B------:R-:W-:Y:S02]  /*23b0*/  UISETP.GE.AND UP0, UPT, UR51, 0x1, UPT ;  /* 0x000000013300788c */ /* 0x000fe4000bf06270 */
[----:B------:R-:W-:-:S04]  /*23c0*/  SHF.L.U32 R0, R0, 0x1f, RZ ;  /* 0x0000001f00007819 */ /* 0x000fc800000006ff */
[----:B--2---:R1:W2:Y:S03]  /*23d0*/  SYNCS.PHASECHK.TRANS64.TRYWAIT P0, [UR4+0x118], R0 ;  /* 0x00011800ff0075a7 */ /* 0x0042a60008001104 */
[----:B------:R-:W-:Y:S05]  /*23e0*/  BRA.U !UP0, `(.L_x_30) ;  /* 0x0000000508a47547 */ /* 0x000fea000b800000 */
[----:B------:R-:W3:Y:S01]  /*23f0*/  LDCU.128 UR8, c[0x0][0x480] ;  /* 0x00009000ff0877ac */ /* 0x000ee20008000c00 */
[----:B------:R-:W4:Y:S01]  /*2400*/  LDCU.128 UR32, c[0x0][0x490] ;  /* 0x00009200ff2077ac */ /* 0x000f220008000c00 */
[----:B------:R-:W1:Y:S01]  /*2410*/  LDCU UR13, c[0x0][0x4c8] ;  /* 0x00009900ff0d77ac */ /* 0x000e620008000800 */
        /* <DEDUP_REMOVED lines=10> */
[----:B------:R-:W1:Y:S05]  /*24c0*/  LDCU.64 UR40, c[0x0][0x390] ;  /* 0x00007200ff2877ac */ /* 0x000e6a0008000a00 */
[----:B------:R-:W-:Y:S01]  /*24d0*/  UMOV UR4, UR7 ;  /* 0x0000000700047c82 */ /* 0x000fe20008000000 */
[----:B------:R-:W1:Y:S01]  /*24e0*/  LDCU.64 UR24, c[0x0][0x4d0] ;  /* 0x00009a00ff1877ac */ /* 0x000e620008000a00 */
[----:B------:R-:W-:Y:S01]  /*24f0*/  USHF.R.U32.HI UR4, URZ, UR33, UR4 ;  /* 0x00000021ff047299 */ /* 0x000fe20008011604 */
[----:B------:R-:W4:Y:S03]  /*2500*/  LDCU.64 UR32, c[0x0][0x4c0] ;  /* 0x00009800ff2077ac */ /* 0x000f260008000a00 */
[----:B------:R-:W-:-:S02]  /*2510*/  USEL UR4, UR5, UR4, !UP0 ;  /* 0x0000000405047287 */ /* 0x000fc4000c000000 */
[----:B------:R-:W-:Y:S02]  /*2520*/  UISETP.NE.AND UP0, UPT, UR34, 0x1, UPT ;  /* 0x000000012200788c */ /* 0x000fe4000bf05270 */
[----:B------:R-:W-:Y:S02]  /*2530*/  UIMAD.WIDE.U32 UR6, UR4, UR35, URZ ;  /* 0x00000023040672a5 */ /* 0x000fe4000f8e00ff */
[----:B------:R-:W-:Y:S01]  /*2540*/  UIADD3 UR42, UPT, UPT, UR51, UR42, URZ ;  /* 0x0000002a332a7290 */ /* 0x000fe2000fffe0ff */
[----:B------:R-:W-:-:S04]  /*2550*/  UMOV UR37, UR51 ;  /* 0x0000003300257c82 */ /* 0x000fc80008000000 */
[----:B------:R-:W-:Y:S01]  /*2560*/  UMOV UR6, UR7 ;  /* 0x0000000700067c82 */ /* 0x000fe20008000000 */
[----:B------:R-:W-:Y:S02]  /*2570*/  UIADD3 UR7, UPT, UPT, -UR5, URZ, URZ ;  /* 0x000000ff05077290 */ /* 0x000fe4000fffe1ff */
[----:B---3--:R-:W-:Y:S02]  /*2580*/  USHF.R.U32.HI UR6, URZ, UR9, UR6 ;  /* 0x00000009ff067299 */ /* 0x008fe40008011606 */
[----:B------:R-:W-:Y:S02]  /*2590*/  UIMAD UR7, UR8, UR7, UR43 ;  /* 0x00000007080772a4 */ /* 0x000fe4000f8e022b */
[----:B------:R-:W-:Y:S02]  /*25a0*/  USEL UR14, UR4, UR6, !UP0 ;  /* 0x00000006040e7287 */ /* 0x000fe4000c000000 */
[----:B------:R-:W-:Y:S02]  /*25b0*/  UIADD3 UR6, UPT, UPT, -UR4, URZ, URZ ;  /* 0x000000ff04067290 */ /* 0x000fe4000fffe1ff */
[----:B------:R-:W-:-:S02]  /*25c0*/  UIADD3 UR9, UPT, UPT, -UR14, URZ, URZ ;  /* 0x000000ff0e097290 */ /* 0x000fc4000fffe1ff */
[----:B------:R-:W-:Y:S02]  /*25d0*/  UIMAD UR12, UR11, UR6, UR5 ;  /* 0x000000060b0c72a4 */ /* 0x000fe4000f8e0205 */
[----:B------:R-:W-:Y:S02]  /*25e0*/  UIMAD UR9, UR34, UR9, UR4 ;  /* 0x00000009220972a4 */ /* 0x000fe4000f8e0204 */
[----:B----4-:R-:W-:Y:S01]  /*25f0*/  UIMAD UR11, UR7, UR32, UR10 ;  /* 0x00000020070b72a4 */ /* 0x010fe2000f8e020a */
[----:B------:R-:W3:Y:S02]  /*2600*/  LDCU UR43, c[0x0][0x38c] ;  /* 0x00007180ff2b77ac */ /* 0x000ee40008000800 */
[----:B------:R-:W4:Y:S01]  /*2610*/  LDCU UR6, c[0x0][0x500] ;  /* 0x0000a000ff0677ac */ /* 0x000f220008000800 */
[----:B------:R-:W2:Y:S01]  /*2620*/  LDCU.64 UR4, c[0x0][0x4f8] ;  /* 0x00009f00ff0477ac */ /* 0x000ea20008000a00 */
[----:B-1----:R-:W-:Y:S02]  /*2630*/  UIMAD UR12, UR12, UR33, UR16 ;  /* 0x000000210c0c72a4 */ /* 0x002fe4000f8e0210 */
[----:B------:R-:W-:Y:S01]  /*2640*/  UIMAD UR13, UR9, UR13, UR17 ;  /* 0x0000000d090d72a4 */ /* 0x000fe2000f8e0211 */
[----:B------:R-:W-:-:S11]  /*2650*/  UMOV UR7, UR31 ;  /* 0x0000001f00077c82 */ /* 0x000fd60008000000 */
.L_x_36:
[----:B------:R-:W-:Y:S01]  /*2660*/  @!P3 MOV R3, 0x3000 ;  /* 0x000030000003b802 */ /* 0x000fe20000000f00 */
[----:B------:R-:W-:Y:S01]  /*2670*/  ULEA UR9, UR7, UR30, 0x3 ;  /* 0x0000001e07097291 */ /* 0x000fe2000f8e18ff */
[----:B--23--:R-:W-:Y:S11]  /*2680*/  @P0 BRA `(.L_x_31) ;  /* 0x0000000000100947 */ /* 0x00cff60003800000 */
[----:B------:R-:W-:Y:S04]  /*2690*/  MOV R4, UR27 ;  /* 0x0000001b00047c02 */ /* 0x000fe80008000f00 */
[----:B------:R-:W-:Y:S04]  /*26a0*/  SHF.L.U32 R4, R4, 0x1f, RZ ;  /* 0x0000001f04047819 */ /* 0x000fe800000006ff */
[----:B------:R-:W1:Y:S02]  /*26b0*/  SYNCS.PHASECHK.TRANS64.TRYWAIT P0, [UR9+0x118], R4 ;  /* 0x00011804ff0075a7 */ /* 0x000e640008001109 */
[----:B-1----:R-:W-:Y:S05]  /*26c0*/  @!P0 BRA `(.L_x_32) ;  /* 0x0000007000548947 */ /* 0x002fea0003800000 */
.L_x_31:
[----:B------:R2:W-:Y:S01]  /*26d0*/  @!P3 SYNCS.ARRIVE.TRANS64 RZ, [UR9], R3 ;  /* 0x00000003ffffb9a7 */ /* 0x0005e20008000009 */
[----:B------:R-:W-:Y:S04]  /*26e0*/  ULOP3.LUT UR8, UR38, 0x2, URZ, 0xfc, !UPT ;  /* 0x0000000226087892 */ /* 0x000fe8000f8efcff */
[----:B------:R-:W-:Y:S09]  /*26f0*/  UISETP.NE.AND UP0, UPT, UR8, 0x2, UPT ;  /* 0x000000020800788c */ /* 0x000ff2000bf05270 */
[----:B------:R-:W-:Y:S05]  /*2700*/  BRA.U UP0, `(.L_x_33) ;  /* 0x0000000100047547 */ /* 0x000fea000b800000 */
[----:B---34-:R-:W-:Y:S05]  /*2710*/  BPT.TRAP 0x1 ;  /* 0x000000040000795c */ /* 0x018fea0000300000 */
.L_x_33:
[----:B------:R-:W-:Y:S04]  /*2720*/  BSSY.RECONVERGENT B0, `(.L_x_34) ;  /* 0x0000003000007945 */ /* 0x000fe80003800200 */
[----:B------:R-:W-:Y:S05]  /*2730*/  @P2 BRA `(.L_x_35) ;  /* 0x0000000000042947 */ /* 0x000fea0003800000 */
[----:B---34-:R-:W-:Y:S05]  /*2740*/  BPT.TRAP 0x1 ;  /* 0x000000040000795c */ /* 0x018fea0000300000 */
.L_x_35:
[----:B---34-:R-:W-:Y:S05]  /*2750*/  BSYNC.RECONVERGENT B0 ;  /* 0x0000000000007941 */ /* 0x018fea0003800200 */
.L_x_34:
        /* <DEDUP_REMOVED lines=8> */
[----:B------:R-:W-:Y:S02]  /*27e0*/  UIMAD UR10, UR21, UR24, UR5 ;  /* 0x00000018150a72a4 */ /* 0x000fe4000f8e0205 */
[----:B------:R-:W-:Y:S01]  /*27f0*/  UIADD3 UR34, UP0, UPT, UR46, 0x80, URZ ;  /* 0x000000802e227890 */ /* 0x000fe2000ff1e0ff */
[----:B-1----:R-:W-:Y:S01]  /*2800*/  MOV R0, UR27 ;  /* 0x0000001b00007c02 */ /* 0x002fe20008000f00 */
[----:B------:R-:W-:Y:S02]  /*2810*/  ULEA UR15, UR10, UR15, 0x5 ;  /* 0x0000000f0a0f7291 */ /* 0x000fe4000f8e28ff */
[----:B------:R-:W-:Y:S01]  /*2820*/  USHF.L.U32 UR19, UR28, 0x5, URZ ;  /* 0x000000051c137899 */ /* 0x000fe200080006ff */
[----:B------:R-:W-:Y:S01]  /*2830*/  SHF.L.U32 R0, R0, 0x1f, RZ ;  /* 0x0000001f00007819 */ /* 0x000fe200000006ff */
[----:B------:R-:W-:Y:S02]  /*2840*/  ULOP3.LUT UR9, UR9, 0xfefffff8, URZ, 0xc0, !UPT ;  /* 0xfefffff809097892 */ /* 0x000fe4000f8ec0ff */
[----:B------:R-:W-:Y:S01]  /*2850*/  UIADD3.X UR35, UPT, UPT, URZ, UR47, URZ, UP0, !UPT ;  /* 0x0000002fff237290 */ /* 0x000fe200087fe4ff */
[----:B------:R1:W3:Y:S01]  /*2860*/  SYNCS.PHASECHK.TRANS64.TRYWAIT P0, [UR8+0x118], R0 ;  /* 0x00011800ff0075a7 */ /* 0x0002e20008001108 */
[----:B------:R-:W-:Y:S02]  /*2870*/  ULEA UR8, UR7, UR30, 0xc ;  /* 0x0000001e07087291 */ /* 0x000fe4000f8e60ff */
[----:B------:R-:W-:Y:S02]  /*2880*/  UIMAD UR7, UR22, UR25, UR6 ;  /* 0x00000019160772a4 */ /* 0x000fe4000f8e0206 */
[----:B------:R-:W-:Y:S02]  /*2890*/  UIADD3 UR8, UPT, UPT, UR8, 0x3400, URZ ;  /* 0x0000340008087890 */ /* 0x000fe4000fffe0ff */
[----:B------:R-:W-:Y:S02]  /*28a0*/  ULEA UR7, UR7, UR15, 0xa ;  /* 0x0000000f07077291 */ /* 0x000fe4000f8e50ff */
[----:B------:R-:W-:Y:S02]  /*28b0*/  UIADD3 UR32, UP3, UPT, UR46, 0x200, URZ ;  /* 0x000002002e207890 */ /* 0x000fe4000ff7e0ff */
[----:B------:R-:W-:Y:S02]  /*28c0*/  UPRMT UR7, UR7, 0x5410, URZ ;  /* 0x0000541007077896 */ /* 0x000fe400080000ff */
[----:B------:R-:W-:Y:S02]  /*28d0*/  UIADD3.X UR33, UPT, UPT, URZ, UR47, URZ, UP3, !UPT ;  /* 0x0000002fff217290 */ /* 0x000fe40009ffe4ff */
[----:B------:R-:W-:Y:S02]  /*28e0*/  UIADD3 UR16, UPT, UPT, UR16, 0x26400, URZ ;  /* 0x0002640010107890 */ /* 0x000fe4000fffe0ff */
[----:B------:R-:W-:Y:S02]  /*28f0*/  UIADD3 UR36, UPT, UPT, UR20, 0x1, URZ ;  /* 0x0000000114247890 */ /* 0x000fe4000fffe0ff */
[----:B------:R-:W-:Y:S02]  /*2900*/  UIADD3 UR29, UPT, UPT, UR21, 0x1, URZ ;  /* 0x00000001151d7890 */ /* 0x000fe4000fffe0ff */
[----:B------:R-:W-:Y:S02]  /*2910*/  UISETP.NE.AND UP2, UPT, UR36, UR43, UPT ;  /* 0x0000002b2400728c */ /* 0x000fe4000bf45270 */
[----:B------:R-:W-:Y:S01]  /*2920*/  UIADD3 UR26, UPT, UPT, UR22, 0x1, URZ ;  /* 0x00000001161a7890 */ /* 0x000fe2000fffe0ff */
[----:B------:R-:W-:Y:S01]  /*2930*/  UMOV UR44, 0x0 ;  /* 0x00000000002c7882 */ /* 0x000fe20000000000 */
[----:B------:R-:W-:Y:S01]  /*2940*/  UMOV UR45, 0x10000000 ;  /* 0x10000000002d7882 */ /* 0x000fe20000000000 */
[----:B------:R-:W-:Y:S01]  /*2950*/  UMOV UR10, UR19 ;  /* 0x00000013000a7c82 */ /* 0x000fe20008000000 */
[----:B------:R-:W-:Y:S01]  /*2960*/  UMOV UR17, UR9 ;  /* 0x0000000900117c82 */ /* 0x000fe20008000000 */
[----:B------:R4:W-:Y:S04]  /*2970*/  UTMALDG.5D.IM2COL.2CTA [UR8], [UR34], UR7, desc[UR44] ;  /* 0x00002c08220073b4 */ /* 0x0009e80008261007 */
[----:B------:R-:W-:Y:S04]  /*2980*/  @UP2 UIADD3 UR29, UPT, UPT, UR21, URZ, URZ ;  /* 0x000000ff151d2290 */ /* 0x000fe8000fffe0ff */
[----:B------:R-:W-:Y:S01]  /*2990*/  UISETP.NE.AND UP1, UPT, UR29, UR40, UPT ;  /* 0x000000281d00728c */ /* 0x000fe2000bf25270 */
[----:B------:R2:W-:Y:S10]  /*29a0*/  UTMALDG.5D.2CTA [UR16], [UR32], desc[UR44] ;  /* 0x00002c10200075b4 */ /* 0x0005f40008221000 */
[----:B------:R-:W-:Y:S04]  /*29b0*/  @UP1 UIADD3 UR26, UPT, UPT, UR22, URZ, URZ ;  /* 0x000000ff161a1290 */ /* 0x000fe8000fffe0ff */
[----:B------:R-:W-:Y:S02]  /*29c0*/  UISETP.NE.AND UP0, UPT, UR26, UR41, UPT ;  /* 0x000000291a00728c */ /* 0x000fe4000bf05270 */
[----:B----4-:R-:W-:Y:S09]  /*29d0*/  UIADD3 UR8, UPT, UPT, UR28, 0x1, URZ ;  /* 0x000000011c087890 */ /* 0x010ff2000fffe0ff */
[----:B------:R-:W-:Y:S02]  /*29e0*/  @UP0 UIADD3 UR8, UPT, UPT, UR28, URZ, URZ ;  /* 0x000000ff1c080290 */ /* 0x000fe4000fffe0ff */
[----:B------:R-:W-:Y:S02]  /*29f0*/  UIADD3 UR7, UPT, UPT, UR37, -0x1, URZ ;  /* 0xffffffff25077890 */ /* 0x000fe4000fffe0ff */
[----:B--2---:R-:W-:Y:S02]  /*2a00*/  USEL UR22, UR26, URZ, UP0 ;  /* 0x000000ff1a167287 */ /* 0x004fe40008000000 */
[----:B------:R-:W-:Y:S02]  /*2a10*/  UISETP.GT.U32.AND UP0, UPT, UR37, 0x1, UPT ;  /* 0x000000012500788c */ /* 0x000fe4000bf04070 */
[----:B------:R-:W-:Y:S02]  /*2a20*/  USEL UR20, UR36, URZ, UP2 ;  /* 0x000000ff24147287 */ /* 0x000fe40009000000 */
[----:B------:R-:W-:Y:S01]  /*2a30*/  USEL UR21, UR29, URZ, UP1 ;  /* 0x000000ff1d157287 */ /* 0x000fe20008800000 */
[----:B------:R-:W-:Y:S01]  /*2a40*/  UMOV UR37, UR7 ;  /* 0x0000000700257c82 */ /* 0x000fe20008000000 */
[----:B------:R-:W-:Y:S01]  /*2a50*/  UMOV UR7, UR31 ;  /* 0x0000001f00077c82 */ /* 0x000fe20008000000 */
[----:B------:R-:W-:Y:S02]  /*2a60*/  UMOV UR28, UR8 ;  /* 0x00000008001c7c82 */ /* 0x000fe40008000000 */
[----:B-1----:R-:W-:Y:S07]  /*2a70*/  BRA.U UP0, `(.L_x_36) ;  /* 0xfffffff900f87547 */ /* 0x002fee000b83ffff */
.L_x_30:
[----:B------:R-:W-:Y:S01]  /*2a80*/  SHF.L.U32 R3, R2, 0x1f, RZ ;  /* 0x0000001f02037819 */ /* 0x000fe200000006ff */
[----:B------:R-:W-:-:S03]  /*2a90*/  NOP ;  /* 0x0000000000007918 */ /* 0x000fc60000000000 */
[----:B--23--:R-:W2:Y:S02]  /*2aa0*/  SYNCS.PHASECHK.TRANS64.TRYWAIT P0, [UR30+0x270], R3 ;  /* 0x00027003ff0075a7 */ /* 0x00cea4000800111e */
[----:B--2---:R-:W-:Y:S05]  /*2ab0*/  @!P0 BRA `(.L_x_37) ;  /* 0x0000006c00708947 */ /* 0x004fea0003800000 */
.L_x_161:
[----:B------:R-:W2:Y:S01]  /*2ac0*/  LDS.128 R4, [UR30+0x2b0] ;  /* 0x0002b01eff047984 */ /* 0x000ea20008000c00 */
[----:B------:R-:W-:Y:S02]  /*2ad0*/  UIADD3 UR4, UPT, UPT, UR30, 0x278, URZ ;  /* 0x000002781e047890 */ /* 0x000fe4000fffe0ff */
[----:B------:R-:W-:Y:S01]  /*2ae0*/  UISETP.GE.AND UP0, UPT, UR39, 0x1, UPT ;  /* 0x000000012700788c */ /* 0x000fe2000bf06270 */
[----:B------:R-:W-:Y:S01]  /*2af0*/  @!PT LDS RZ, [RZ] ;  /* 0x00000000fffff984 */ /* 0x000fe20000000800 */
[----:B------:R-:W-:Y:S01]  /*2b00*/  @!PT LDS RZ, [RZ] ;  /* 0x00000000fffff984 */ /* 0x000fe20000000800 */
[----:B------:R-:W-:Y:S01]  /*2b10*/  @!PT LDS RZ, [RZ] ;  /* 0x00000000fffff984 */ /* 0x000fe20000000800 */
[----:B------:R-:W-:Y:S01]  /*2b20*/  @!PT LDS RZ, [RZ] ;  /* 0x00000000fffff984 */ /* 0x000fe20000000800 */
[----:B------:R3:W-:Y:S06]  /*2b30*/  MEMBAR.ALL.CTA ;  /* 0x0000000000007992 */ /* 0x0007ec0000008000 */
[----:B---3--:R-:W3:Y:S01]  /*2b40*/  FENCE.VIEW.ASYNC.S ;  /* 0x00000000000073c6 */ /* 0x008ee20000000000 */
[----:B------:R-:W-:-:S09]  /*2b50*/  UPRMT UR4, URZ, 0x654, UR4 ;  /* 0x00000654ff047896 */ /* 0x000fd20008000004 */
[----:B---3--:R-:W-:Y:S01]  /*2b60*/  SYNCS.ARRIVE.TRANS64.RED.A1T0 RZ, [UR4], RZ ;  /* 0x000000ffffff79a7 */ /* 0x008fe20008100404 */
[----:B--2---:R-:W-:-:S13]  /*2b70*/  LOP3.LUT P0, RZ, R6, 0x1, RZ, 0xc0, !PT ;  /* 0x0000000106ff7812 */ /* 0x004fda000780c0ff */
[----:B------:R-:W-:Y:S01]  /*2b80*/  VOTEU.ANY UP1, P0 ;  /* 0x0000000000ff7886 */ /* 0x000fe20000020100 */
[----:B------:R-:W-:-:S13]  /*2b90*/  PLOP3.LUT P0, PT, PT, PT, UP1, 0x80, 0x8 ;  /* 0x000000000008781c */ /* 0x000fda0003f0f018 */
[----:B-1----:R-:W-:Y:S02]  /*2ba0*/  @P0 MOV R0, R4 ;  /* 0x0000000400000202 */ /* 0x002fe40000000f00 */
[----:B------:R-:W-:Y:S02]  /*2bb0*/  @P0 LOP3.LUT R4, R5, 0xffff, RZ, 0xc0, !PT ;  /* 0x0000ffff05040812 */ /* 0x000fe400078ec0ff */
[----:B------:R-:W-:Y:S02]  /*2bc0*/  @P0 R2UR UR6, R0 ;  /* 0x00000000000602ca */ /* 0x000fe400000e0000 */
[----:B------:R-:W-:-:S11]  /*2bd0*/  @P0 R2UR UR5, R4 ;  /* 0x00000000040502ca */ /* 0x000fd600000e0000 */
[----:B------:R-:W-:Y:S02]  /*2be0*/  @UP1 UMOV UR50, UR6 ;  /* 0x0000000600321c82 */ /* 0x000fe40008000000 */
[----:B------:R-:W-:Y:S01]  /*2bf0*/  @UP1 UMOV UR48, UR5 ;  /* 0x0000000500301c82 */ /* 0x000fe20008000000 */
[----:B------:R-:W-:Y:S05]  /*2c00*/  BRA.U !UP0, `(.L_x_38) ;  /* 0x0000000108d47547 */ /* 0x000fea000b800000 */
[----:B------:R-:W1:Y:S01]  /*2c10*/  LDCU.128 UR16, c[0x0][0xc10] ;  /* 0x00018200ff1077ac */ /* 0x000e620008000c00 */
[----:B------:R-:W2:Y:S01]  /*2c20*/  LDCU UR20, c[0x0][0xc20] ;  /* 0x00018400ff1477ac */ /* 0x000ea20008000800 */
[----:B------:R-:W3:Y:S01]  /*2c30*/  LDCU UR13, c[0x0][0xc0c] ;  /* 0x00018180ff0d77ac */ /* 0x000ee20008000800 */
[----:B------:R-:W4:Y:S01]  /*2c40*/  LDCU.64 UR14, c[0x0][0xc28] ;  /* 0x00018500ff0e77ac */ /* 0x000f220008000a00 */
[----:B------:R-:W-:Y:S02]  /*2c50*/  UISETP.NE.AND UP3, UPT, UR39, 0x1, UPT ;  /* 0x000000012700788c */ /* 0x000fe4000bf65270 */
[----:B-1----:R-:W-:Y:S02]  /*2c60*/  UIMAD.WIDE.U32 UR4, UR52, UR19, URZ ;  /* 0x00000013340472a5 */ /* 0x002fe4000f8e00ff */
[----:B------:R-:W-:Y:S02]  /*2c70*/  UIMAD.WIDE.U32 UR6, UR53, UR16, URZ ;  /* 0x00000010350672a5 */ /* 0x000fe4000f8e00ff */
[----:B------:R-:W-:-:S02]  /*2c80*/  UISETP.NE.AND UP0, UPT, UR18, 0x1, UPT ;  /* 0x000000011200788c */ /* 0x000fc4000bf05270 */
[----:B------:R-:W-:Y:S01]  /*2c90*/  UIMAD.WIDE.U32 UR10, UR48, UR19, URZ ;  /* 0x00000013300a72a5 */ /* 0x000fe2000f8e00ff */
[----:B------:R-:W-:Y:S01]  /*2ca0*/  UMOV UR4, UR5 ;  /* 0x0000000500047c82 */ /* 0x000fe20008000000 */
[----:B---3--:R-:W-:Y:S02]  /*2cb0*/  UISETP.NE.AND UP2, UPT, UR13, 0x1, UPT ;  /* 0x000000010d00788c */ /* 0x008fe4000bf45270 */
[----:B--2---:R-:W-:Y:S02]  /*2cc0*/  USHF.R.U32.HI UR5, URZ, UR20, UR4 ;  /* 0x00000014ff057299 */ /* 0x004fe40008011604 */
[----:B------:R-:W-:Y:S01]  /*2cd0*/  UIMAD.WIDE.U32 UR8, UR50, UR16, URZ ;  /* 0x00000010320872a5 */ /* 0x000fe2000f8e00ff */
[----:B------:R-:W-:Y:S01]  /*2ce0*/  UMOV UR4, UR7 ;  /* 0x0000000700047c82 */ /* 0x000fe20008000000 */
[----:B------:R-:W-:Y:S02]  /*2cf0*/  USEL UR5, UR52, UR5, !UP0 ;  /* 0x0000000534057287 */ /* 0x000fe4000c000000 */
[----:B------:R-:W-:-:S02]  /*2d00*/  USHF.R.U32.HI UR4, URZ, UR17, UR4 ;  /* 0x00000011ff047299 */ /* 0x000fc40008011604 */
[----:B----4-:R-:W-:Y:S02]  /*2d10*/  UIMAD.WIDE.U32 UR6, UR5, UR14, URZ ;  /* 0x0000000e050672a5 */ /* 0x010fe4000f8e00ff */
[----:B------:R-:W-:Y:S01]  /*2d20*/  USEL UR12, UR53, UR4, !UP2 ;  /* 0x00000004350c7287 */ /* 0x000fe2000d000000 */
[----:B------:R-:W-:Y:S02]  /*2d30*/  UMOV UR8, UR9 ;  /* 0x0000000900087c82 */ /* 0x000fe40008000000 */
[----:B------:R-:W-:Y:S01]  /*2d40*/  UMOV UR4, UR11 ;  /* 0x0000000b00047c82 */ /* 0x000fe20008000000 */
[----:B------:R-:W-:Y:S01]  /*2d50*/  UIMAD.WIDE.U32 UR10, UR12, UR14, URZ ;  /* 0x0000000e0c0a72a5 */ /* 0x000fe2000f8e00ff */
[----:B------:R-:W-:Y:S01]  /*2d60*/  UMOV UR6, UR7 ;  /* 0x0000000700067c82 */ /* 0x000fe20008000000 */
[----:B------:R-:W-:Y:S02]  /*2d70*/  USHF.R.U32.HI UR4, URZ, UR20, UR4 ;  /* 0x00000014ff047299 */ /* 0x000fe40008011604 */
[----:B------:R-:W-:-:S02]  /*2d80*/  @UP3 USHF.R.U32.HI UR5, URZ, UR15, UR6 ;  /* 0x0000000fff053299 */ /* 0x000fc40008011606 */
[----:B------:R-:W-:Y:S01]  /*2d90*/  USHF.R.U32.HI UR17, URZ, UR17, UR8 ;  /* 0x00000011ff117299 */ /* 0x000fe20008011608 */
[----:B------:R-:W-:Y:S01]  /*2da0*/  UMOV UR6, UR11 ;  /* 0x0000000b00067c82 */ /* 0x000fe20008000000 */
[----:B------:R-:W-:Y:S02]  /*2db0*/  USEL UR4, UR48, UR4, !UP0 ;  /* 0x0000000430047287 */ /* 0x000fe4000c000000 */
[----:B------:R-:W-:Y:S02]  /*2dc0*/  @UP3 USHF.R.U32.HI UR12, URZ, UR15, UR6 ;  /* 0x0000000fff0c3299 */ /* 0x000fe40008011606 */
[----:B------:R-:W-:Y:S02]  /*2dd0*/  UIMAD UR6, UR39, UR5, URZ ;  /* 0x00000005270672a4 */ /* 0x000fe4000f8e02ff */
[----:B------:R-:W-:Y:S02]  /*2de0*/  USEL UR5, UR50, UR17, !UP2 ;  /* 0x0000001132057287 */ /* 0x000fe4000d000000 */
[----:B------:R-:W-:-:S02]  /*2df0*/  UIMAD UR8, UR39, UR12, URZ ;  /* 0x0000000c270872a4 */ /* 0x000fc4000f8e02ff */
[----:B------:R-:W-:Y:S02]  /*2e00*/  UISETP.GE.AND UP0, UPT, UR4, UR6, UPT ;  /* 0x000000060400728c */ /* 0x000fe4000bf06270 */
[----:B------:R-:W-:Y:S02]  /*2e10*/  UIMAD.WIDE.U32 UR6, UR4, UR14, URZ ;  /* 0x0000000e040672a5 */ /* 0x000fe4000f8e00ff */
[----:B------:R-:W-:Y:S02]  /*2e20*/  UISETP.GE.OR UP0, UPT, UR5, UR8, UP0 ;  /* 0x000000080500728c */ /* 0x000fe40008706670 */
[----:B------:R-:W-:Y:S02]  /*2e30*/  UIMAD.WIDE.U32 UR8, UR5, UR14, URZ ;  /* 0x0000000e050872a5 */ /* 0x000fe4000f8e00ff */
[----:B------:R-:W-:Y:S01]  /*2e40*/  UIADD3 UR10, UPT, UPT, -UR4, URZ, URZ ;  /* 0x000000ff040a7290 */ /* 0x000fe2000fffe1ff */
[----:B------:R-:W-:Y:S02]  /*2e50*/  UMOV UR6, UR7 ;  /* 0x0000000700067c82 */ /* 0x000fe40008000000 */
[----:B------:R-:W-:-:S02]  /*2e60*/  USHF.R.U32.HI UR6, URZ, UR15, UR6 ;  /* 0x0000000fff067299 */ /* 0x000fc40008011606 */
[----:B------:R-:W-:Y:S02]  /*2e70*/  UIMAD UR10, UR18, UR10, UR48 ;  /* 0x0000000a120a72a4 */ /* 0x000fe4000f8e0230 */
[----:B------:R-:W-:Y:S01]  /*2e80*/  USEL UR6, UR4, UR6, !UP3 ;  /* 0x0000000604067287 */ /* 0x000fe2000d800000 */
[----:B------:R-:W-:Y:S01]  /*2e90*/  @!UP0 UMOV UR7, UR9 ;  /* 0x0000000900078c82 */ /* 0x000fe20008000000 */
[----:B------:R-:W-:Y:S02]  /*2ea0*/  UIADD3 UR9, UPT, UPT, -UR5, URZ, URZ ;  /* 0x000000ff05097290 */ /* 0x000fe4000fffe1ff */
[----:B------:R-:W-:Y:S02]  /*2eb0*/  @!UP0 USHF.R.U32.HI UR7, URZ, UR15, UR7 ;  /* 0x0000000fff078299 */ /* 0x000fe40008011607 */
[----:B------:R-:W-:Y:S02]  /*2ec0*/  UIADD3 UR8, UPT, UPT, -UR6, URZ, URZ ;  /* 0x000000ff06087290 */ /* 0x000fe4000fffe1ff */
[----:B------:R-:W-:-:S02]  /*2ed0*/  @!UP0 USEL UR7, UR5, UR7, !UP3 ;  /* 0x0000000705078287 */ /* 0x000fc4000d800000 */
[----:B------:R-:W-:Y:S02]  /*2ee0*/  UIMAD UR8, UR39, UR8, UR4 ;  /* 0x00000008270872a4 */ /* 0x000fe4000f8e0204 */
[----:B------:R-:W-:Y:S02]  /*2ef0*/  @!UP0 UIADD3 UR6, UPT, UPT, UR6, -UR7, URZ ;  /* 0x8000000706068290 */ /* 0x000fe4000fffe0ff */
[----:B------:R-:W-:Y:S02]  /*2f00*/  @!UP0 UIMAD UR7, UR8, UR12, UR7 ;  /* 0x0000000c080782a4 */ /* 0x000fe4000f8e0207 */
[----:B------:R-:W-:Y:S02]  /*2f10*/  @!UP0 UIMAD UR4, UR39, UR6, UR5 ;  /* 0x00000006270482a4 */ /* 0x000fe4000f8e0205 */
[----:B------:R-:W-:Y:S02]  /*2f20*/  UIMAD UR6, UR13, UR9, UR50 ;  /* 0x000000090d0672a4 */ /* 0x000fe4000f8e0232 */
[----:B------:R-:W-:Y:S01]  /*2f30*/  UIMAD UR48, UR4, UR18, UR10 ;  /* 0x00000012043072a4 */ /* 0x000fe2000f8e020a */
[----:B------:R-:W-:-:S02]  /*2f40*/  @!UP0 UMOV UR5, UR7 ;  /* 0x0000000700058c82 */ /* 0x000fc40008000000 */
[----:B------:R-:W-:-:S12]  /*2f50*/  UIMAD UR50, UR5, UR13, UR6 ;  /* 0x0000000d053272a4 */ /* 0x000fd8000f8e0206 */
.L_x_38:
[----:B------:R-:W1:Y:S02]  /*2f60*/  LDCU UR4, c[0x0][0xc30] ;  /* 0x00018600ff0477ac */ /* 0x000e640008000800 */
[----:B-1----:R-:W-:-:S09]  /*2f70*/  UISETP.NE.AND UP0, UPT, UR4, 0x1, UPT ;  /* 0x000000010400788c */ /* 0x002fd2000bf05270 */
[----:B------:R-:W-:Y:S05]  /*2f80*/  BRA.U UP0, `(.L_x_39) ;  /* 0x0000000100447547 */ /* 0x000fea000b800000 */
[----:B------:R-:W1:Y:S01]  /*2f90*/  LDCU.128 UR8, c[0x0][0xc10] ;  /* 0x00018200ff0877ac */ /* 0x000e620008000c00 */
[----:B------:R-:W2:Y:S01]  /*2fa0*/  LDCU UR12, c[0x0][0xc0c] ;  /* 0x00018180ff0c77ac */ /* 0x000ea20008000800 */
[----:B------:R-:W3:Y:S01]  /*2fb0*/  LDCU UR13, c[0x0][0xc20] ;  /* 0x00018400ff0d77ac */ /* 0x000ee20008000800 */
[----:B-1----:R-:W-:Y:S02]  /*2fc0*/  UIMAD.WIDE.U32 UR6, UR50, UR8, URZ ;  /* 0x00000008320672a5 */ /* 0x002fe4000f8e00ff */
[----:B------:R-:W-:Y:S02]  /*2fd0*/  UIMAD.WIDE.U32 UR4, UR48, UR11, URZ ;  /* 0x0000000b300472a5 */ /* 0x000fe4000f8e00ff */
[----:B--2---:R-:W-:Y:S02]  /*2fe0*/  UISETP.NE.AND UP2, UPT, UR12, 0x1, UPT ;  /* 0x000000010c00788c */ /* 0x004fe4000bf45270 */
[----:B------:R-:W-:Y:S01]  /*2ff0*/  UISETP.NE.AND UP0, UPT, UR10, 0x1, UPT ;  /* 0x000000010a00788c */ /* 0x000fe2000bf05270 */
[----:B------:R-:W-:-:S02]  /*3000*/  UMOV UR6, UR7 ;  /* 0x0000000700067c82 */ /* 0x000fc40008000000 */
[----:B------:R-:W-:Y:S01]  /*3010*/  UMOV UR4, UR5 ;  /* 0x0000000500047c82 */ /* 0x000fe20008000000 */
[----:B------:R-:W-:Y:S02]  /*3020*/  USHF.R.U32.HI UR6, URZ, UR9, UR6 ;  /* 0x00000009ff067299 */ /* 0x000fe40008011606 */
[----:B---3--:R-:W-:Y:S02]  /*3030*/  USHF.R.U32.HI UR4, URZ, UR13, UR4 ;  /* 0x0000000dff047299 */ /* 0x008fe40008011604 */
[----:B------:R-:W-:Y:S02]  /*3040*/  USEL UR5, UR50, UR6, !UP2 ;  /* 0x0000000632057287 */ /* 0x000fe4000d000000 */
[----:B------:R-:W-:-:S04]  /*3050*/  USEL UR4, UR48, UR4, !UP0 ;  /* 0x0000000430047287 */ /* 0x000fc8000c000000 */
[----:B------:R-:W-:Y:S02]  /*3060*/  UIADD3 UR6, UPT, UPT, UR5, -UR4, URZ ;  /* 0x8000000405067290 */ /* 0x000fe4000fffe0ff */
[----:B------:R-:W-:Y:S02]  /*3070*/  UIADD3 UR4, UPT, UPT, -UR5, UR4, URZ ;  /* 0x0000000405047290 */ /* 0x000fe4000fffe1ff */
[----:B------:R-:W-:Y:S02]  /*3080*/  UIMAD UR48, UR6, UR10, UR48 ;  /* 0x0000000a063072a4 */ /* 0x000fe4000f8e0230 */
[----:B------:R-:W-:-:S12]  /*3090*/  UIMAD UR50, UR4, UR12, UR50 ;  /* 0x0000000c043272a4 */ /* 0x000fd8000f8e0232 */
.L_x_39:
[----:B------:R-:W-:Y:S01]  /*30a0*/  R2UR UR5, R48 ;  /* 0x00000000300572ca */ /* 0x000fe200000e0000 */
[----:B------:R-:W-:Y:S01]  /*30b0*/  UMOV UR36, UR42 ;  /* 0x0000002a00247c82 */ /* 0x000fe20008000000 */
[----:B------:R-:W-:Y:S02]  /*30c0*/  R2UR UR4, R47 ;  /* 0x000000002f0472ca */ /* 0x000fe400000e0000 */
[----:B------:R-:W-:Y:S02]  /*30d0*/  PLOP3.LUT P1, PT, PT, PT, PT, 0x80, 0x8 ;  /* 0x000000000008781c */ /* 0x000fe40003f2f070 */
[----:B------:R-:W-:-:S07]  /*30e0*/  LOP3.LUT R2, R2, 0x1, RZ, 0x3c, !PT ;  /* 0x0000000102027812 */ /* 0x000fce00078e3cff */
[----:B------:R-:W-:Y:S02]  /*30f0*/  UIADD3 UR44, UPT, UPT, UR50, UR5, URZ ;  /* 0x00000005322c7290 */ /* 0x000fe4000fffe0ff */
[----:B------:R-:W-:Y:S01]  /*3100*/  UIADD3 UR19, UPT, UPT, UR48, UR4, URZ ;  /* 0x0000000430137290 */ /* 0x000fe2000fffe0ff */
[----:B------:R-:W-:Y:S11]  /*3110*/  BRA.U UP1, `(.L_x_40) ;  /* 0xffffffe901a47547 */ /* 0x000ff6000b83ffff */
[----:B------:R-:W-:Y:S01]  /*3120*/  UIADD3 UR30, UPT, UPT, UR30, 0x118, URZ ;  /* 0x000001181e1e7890 */ /* 0x000fe2000fffe0ff */
[----:B------:R-:W-:-:S03]  /*3130*/  MOV R2, UR27 ;  /* 0x0000001b00027c02 */ /* 0x000fc60008000f00 */
[----:B------:R-:W-:Y:S01]  /*3140*/  ULEA UR4, UR31, UR30, 0x3 ;  /* 0x0000001e1f047291 */ /* 0x000fe2000f8e18ff */
[----:B------:R-:W-:-:S08]  /*3150*/  SHF.L.U32 R2, R2, 0x1f, RZ ;  /* 0x0000001f02027819 */ /* 0x000fd000000006ff */
[----:B------:R-:W1:Y:S02]  /*3160*/  SYNCS.PHASECHK.TRANS64.TRYWAIT P0, [UR4], R2 ;  /* 0x00000002ff0075a7 */ /* 0x000e640008001104 */
[----:B-1----:R-:W-:Y:S05]  /*3170*/  @!P0 BRA `(.L_x_41) ;  /* 0x0000006400d88947 */ /* 0x002fea0003800000 */
.L_x_163:
[----:B------:R-:W-:-:S04]  /*3180*/  UIADD3 UR4, UPT, UPT, UR31, 0x1, URZ ;  /* 0x000000011f047890 */ /* 0x000fc8000fffe0ff */
[----:B------:R-:W-:-:S04]  /*3190*/  UISETP.NE.AND UP0, UPT, UR4, 0x23, UPT ;  /* 0x000000230400788c */ /* 0x000fc8000bf05270 */
[----:B------:R-:W-:Y:S02]  /*31a0*/  USEL UR5, URZ, 0x1, UP0 ;  /* 0x00000001ff057887 */ /* 0x000fe40008000000 */
[----:B------:R-:W-:Y:S02]  /*31b0*/  USEL UR4, UR4, URZ, UP0 ;  /* 0x000000ff04047287 */ /* 0x000fe40008000000 */
[----:B------:R-:W-:Y:S02]  /*31c0*/  ULOP3.LUT UR6, UR27, UR5, URZ, 0x3c, !UPT ;  /* 0x000000051b067292 */ /* 0x000fe4000f8e3cff */
[----:B------:R-:W-:-:S04]  /*31d0*/  ULEA UR5, UR4, UR30, 0x3 ;  /* 0x0000001e04057291 */ /* 0x000fc8000f8e18ff */
[----:B-1----:R-:W-:-:S04]  /*31e0*/  MOV R2, UR6 ;  /* 0x0000000600027c02 */ /* 0x002fc80008000f00 */
[----:B------:R-:W-:-:S04]  /*31f0*/  SHF.L.U32 R2, R2, 0x1f, RZ ;  /* 0x0000001f02027819 */ /* 0x000fc800000006ff */
[----:B------:R-:W1:Y:S02]  /*3200*/  SYNCS.PHASECHK.TRANS64.TRYWAIT P0, [UR5], R2 ;  /* 0x00000002ff0075a7 */ /* 0x000e640008001105 */
[----:B-1----:R-:W-:Y:S05]  /*3210*/  @!P0 BRA `(.L_x_42) ;  /* 0x0000006400c88947 */ /* 0x002fea0003800000 */
.L_x_165:
        /* <DEDUP_REMOVED lines=10> */
.L_x_167:
        /* <DEDUP_REMOVED lines=10> */
.L_x_169:
        /* <DEDUP_REMOVED lines=10> */
.L_x_171:
        /* <DEDUP_REMOVED lines=10> */
.L_x_173:
        /* <DEDUP_REMOVED lines=10> */
.L_x_175:
        /* <DEDUP_REMOVED lines=10> */
.L_x_177:
        /* <DEDUP_REMOVED lines=10> */
.L_x_179:
        /* <DEDUP_REMOVED lines=10> */
.L_x_181:
        /* <DEDUP_REMOVED lines=10> */
.L_x_183:
        /* <DEDUP_REMOVED lines=10> */
.L_x_185:
        /* <DEDUP_REMOVED lines=10> */
.L_x_187:
        /* <DEDUP_REMOVED lines=10> */
.L_x_189:
        /* <DEDUP_REMOVED lines=10> */
.L_x_191:
        /* <DEDUP_REMOVED lines=10> */
.L_x_193:
        /* <DEDUP_REMOVED lines=10> */
.L_x_195:
        /* <DEDUP_REMOVED lines=10> */
.L_x_197:
        /* <DEDUP_REMOVED lines=10> */
.L_x_199:
        /* <DEDUP_REMOVED lines=10> */
.L_x_201:
        /* <DEDUP_REMOVED lines=10> */
.L_x_203:
        /* <DEDUP_REMOVED lines=10> */
.L_x_205:
        /* <DEDUP_REMOVED lines=10> */
.L_x_207:
        /* <DEDUP_REMOVED lines=10> */
.L_x_209:
        /* <DEDUP_REMOVED lines=10> */
.L_x_211:
        /* <DEDUP_REMOVED lines=10> */
.L_x_213:
        /* <DEDUP_REMOVED lines=10> */
.L_x_215:
        /* <DEDUP_REMOVED lines=10> */
.L_x_217:
        /* <DEDUP_REMOVED lines=10> */
.L_x_219:
        /* <DEDUP_REMOVED lines=10> */
.L_x_221:
        /* <DEDUP_REMOVED lines=10> */
.L_x_223:
        /* <DEDUP_REMOVED lines=10> */
.L_x_225:
        /* <DEDUP_REMOVED lines=10> */
.L_x_227:
        /* <DEDUP_REMOVED lines=10> */
.L_x_229:
[----:B------:R-:W-:-:S04]  /*4620*/  UIADD3 UR4, UPT, UPT, UR4, 0x1, URZ ;  /* 0x0000000104047890 */ /* 0x000fc8000fffe0ff */
[----:B------:R-:W-:-:S04]  /*4630*/  UISETP.NE.AND UP0, UPT, UR4, 0x23, UPT ;  /* 0x000000230400788c */ /* 0x000fc8000bf05270 */
[----:B------:R-:W-:Y:S02]  /*4640*/  USEL UR5, URZ, 0x1, UP0 ;  /* 0x00000001ff057887 */ /* 0x000fe40008000000 */
[----:B------:R-:W-:Y:S02]  /*4650*/  USEL UR4, UR4, URZ, UP0 ;  /* 0x000000ff04047287 */ /* 0x000fe40008000000 */
[----:B------:R-:W-:Y:S02]  /*4660*/  ULOP3.LUT UR5, UR6, UR5, URZ, 0x3c, !UPT ;  /* 0x0000000506057292 */ /* 0x000fe4000f8e3cff */
[----:B------:R-:W-:-:S04]  /*4670*/  ULEA UR4, UR4, UR30, 0x3 ;  /* 0x0000001e04047291 */ /* 0x000fc8000f8e18ff */
[----:B-1----:R-:W-:Y:S02]  /*4680*/  IMAD.U32 R2, RZ, RZ, UR5 ;  /* 0x00000005ff027e24 */ /* 0x002fe4000f8e00ff */
[----:B------:R-:W-:-:S03]  /*4690*/  MOV R0, UR4 ;  /* 0x0000000400007c02 */ /* 0x000fc60008000f00 */
[----:B------:R-:W-:-:S07]  /*46a0*/  SHF.L.U32 R2, R2, 0x1f, RZ ;  /* 0x0000001f02027819 */ /* 0x000fce00000006ff */
.L_x_75:
[----:B-1----:R1:W2:Y:S02]  /*46b0*/  SYNCS.PHASECHK.TRANS64.TRYWAIT P0, [R0+URZ], R2 ;  /* 0x00000002000075a7 */ /* 0x0022a400080011ff */
[----:B--2---:R-:W-:Y:S05]  /*46c0*/  @!P0 NANOSLEEP.SYNCS 0x989680 ;  /* 0x009896800000895d */ /* 0x004fea0003900000 */
[----:B------:R-:W2:Y:S02]  /*46d0*/  @!P0 SYNCS.PHASECHK.TRANS64 P0, [R0+URZ], R2 ;  /* 0x00000002000085a7 */ /* 0x000ea400080010ff */
[----:B--2---:R-:W-:Y:S05]  /*46e0*/  @P0 EXIT ;  /* 0x000000000000094d */ /* 0x004fea0003800000 */
[----:B------:R-:W-:Y:S05]  /*46f0*/  BRA `(.L_x_75) ;  /* 0xfffffffc00ec7947 */ /* 0x000fea000383ffff */
.L_x_22:
[----:B------:R-:W2:Y:S02]  /*4700*/  S2UR UR4, SR_CgaCtaId ;  /* 0x00000000000479c3 */ /* 0x000ea40000008800 */
[----:B--2---:R-:W-:-:S04]  /*4710*/  UISETP.NE.AND UP0, UPT, UR4, URZ, UPT ;  /* 0x000000ff0400728c */ /* 0x004fc8000bf05270 */
[----:B------:R-:W-:-:S09]  /*4720*/  UISETP.NE.OR UP0, UPT, UR18, 0x1, UP0 ;  /* 0x000000011200788c */ /* 0x000fd20008705670 */
[----:B------:R-:W-:Y:S05]  /*4730*/  BRA.U UP0, `(.L_x_76) ;  /* 0x0000000100b47547 */ /* 0x000fea000b800000 */
[----:B------:R-:W2:Y:S01]  /*4740*/  S2UR UR5, SR_CgaCtaId ;  /* 0x00000000000579c3 */ /* 0x000ea20000008800 */
[----:B------:R-:W-:Y:S01]  /*4750*/  UMOV UR4, 0x400 ;  /* 0x0000040000047882 */ /* 0x000fe20000000000 */
[----:B------:R-:W-:Y:S01]  /*4760*/  HFMA2 R2, -RZ, RZ, 0, 5.9604644775390625e-08 ;  /* 0x00000001ff027431 */ /* 0x000fe200000001ff */
[----:B------:R-:W-:Y:S01]  /*4770*/  ISETP.GE.U32.AND P0, PT, R3, 0x2, PT ;  /* 0x000000020300780c */ /* 0x000fe20003f06070 */
[----:B------:R-:W-:Y:S01]  /*4780*/  IMAD.MOV.U32 R8, RZ, RZ, RZ ;  /* 0x000000ffff087224 */ /* 0x000fe200078e00ff */
[----:B--2---:R-:W-:-:S04]  /*4790*/  ULEA UR4, UR5, UR4, 0x18 ;  /* 0x0000000405047291 */ /* 0x004fc8000f8ec0ff */
[----:B------:R-:W-:Y:S02]  /*47a0*/  UIADD3 UR5, UPT, UPT, UR4, 0x278, URZ ;  /* 0x0000027804057890 */ /* 0x000fe4000fffe0ff */
[----:B------:R-:W-:Y:S02]  /*47b0*/  UIADD3 UR8, UPT, UPT, UR4, 0x270, URZ ;  /* 0x0000027004087890 */ /* 0x000fe4000fffe0ff */
[----:B------:R-:W-:-:S12]  /*47c0*/  UPRMT UR5, URZ, 0x654, UR5 ;  /* 0x00000654ff057896 */ /* 0x000fd80008000005 */
.L_x_79:
[----:B------:R-:W-:Y:S01]  /*47d0*/  SHF.L.U32 R6, R2, 0x1f, RZ ;  /* 0x0000001f02067819 */ /* 0x000fe200000006ff */
[----:B------:R-:W-:Y:S02]  /*47e0*/  IMAD.U32 R4, RZ, RZ, UR8 ;  /* 0x00000008ff047e24 */ /* 0x000fe4000f8e00ff */
[----:B------:R-:W-:Y:S01]  /*47f0*/  @!P0 IMAD.MOV.U32 R5, RZ, RZ, 0x10 ;  /* 0x00000010ff058424 */ /* 0x000fe200078e00ff */
[----:B------:R-:W2:Y:S02]  /*4800*/  SYNCS.PHASECHK.TRANS64.TRYWAIT P1, [UR4+0x278], R6 ;  /* 0x00027806ff0075a7 */ /* 0x000ea40008021104 */
[----:B------:R-:W-:-:S04]  /*4810*/  PRMT R4, R3, 0x654, R4 ;  /* 0x0000065403047816 */ /* 0x000fc80000000004 */
[----:B------:R-:W-:Y:S01]  /*4820*/  SEL R0, R4, R0, !P0 ;  /* 0x0000000004007207 */ /* 0x000fe20004000000 */
[----:B--2---:R-:W-:Y:S06]  /*4830*/  @!P1 BRA `(.L_x_77) ;  /* 0x0000005c00589947 */ /* 0x004fec0003800000 */
.L_x_231:
[----:B------:R-:W-:Y:S01]  /*4840*/  UIADD3 UR6, UPT, UPT, UR4, 0x2b0, URZ ;  /* 0x000002b004067890 */ /* 0x000fe2000fffe0ff */
[----:B------:R3:W-:Y:S01]  /*4850*/  @!P0 SYNCS.ARRIVE.TRANS64.RED RZ, [R0+URZ], R5 ;  /* 0x0000000500ff89a7 */ /* 0x0007e200080004ff */
[----:B------:R-:W-:Y:S01]  /*4860*/  UIADD3 UR7, UPT, UPT, UR4, 0x270, URZ ;  /* 0x0000027004077890 */ /* 0x000fe2000fffe0ff */
[----:B------:R-:W-:-:S08]  /*4870*/  LOP3.LUT R2, R2, 0x1, RZ, 0x3c, !PT ;  /* 0x0000000102027812 */ /* 0x000fd000078e3cff */
[----:B------:R-:W-:Y:S06]  /*4880*/  UGETNEXTWORKID.BROADCAST [UR6], [UR7] ;  /* 0x00000000060073ca */ /* 0x000fec0008000100 */
[----:B---3--:R-:W-:-:S04]  /*4890*/  SHF.L.U32 R5, R8, 0x1f, RZ ;  /* 0x0000001f08057819 */ /* 0x008fc800000006ff */
[----:B------:R-:W3:Y:S02]  /*48a0*/  SYNCS.PHASECHK.TRANS64.TRYWAIT P1, [UR4+0x270], R5 ;  /* 0x00027005ff0075a7 */ /* 0x000ee40008021104 */
[----:B---3--:R-:W-:Y:S05]  /*48b0*/  @!P1 BRA `(.L_x_78) ;  /* 0x0000005c00509947 */ /* 0x008fea0003800000 */
.L_x_233:
[----:B--2---:R-:W2:Y:S01]  /*48c0*/  LDS.128 R4, [UR4+0x2b0] ;  /* 0x0002b004ff047984 */ /* 0x004ea20008000c00 */
[----:B------:R-:W-:Y:S01]  /*48d0*/  LOP3.LUT R8, R8, 0x1, RZ, 0x3c, !PT ;  /* 0x0000000108087812 */ /* 0x000fe200078e3cff */
[----:B------:R-:W-:Y:S01]  /*48e0*/  @!PT LDS RZ, [RZ] ;  /* 0x00000000fffff984 */ /* 0x000fe20000000800 */
[----:B------:R-:W-:Y:S01]  /*48f0*/  @!PT LDS RZ, [RZ] ;  /* 0x00000000fffff984 */ /* 0x000fe20000000800 */
[----:B------:R-:W-:Y:S01]  /*4900*/  @!PT LDS RZ, [RZ] ;  /* 0x00000000fffff984 */ /* 0x000fe20000000800 */
[----:B------:R-:W-:Y:S01]  /*4910*/  @!PT LDS RZ, [RZ] ;  /* 0x00000000fffff984 */ /* 0x000fe20000000800 */
[----:B------:R3:W-:Y:S06]  /*4920*/  MEMBAR.ALL.CTA ;  /* 0x0000000000007992 */ /* 0x0007ec0000008000 */
[----:B---3--:R-:W3:Y:S02]  /*4930*/  FENCE.VIEW.ASYNC.S ;  /* 0x00000000000073c6 */ /* 0x008ee40000000000 */
[----:B---3--:R-:W-:Y:S01]  /*4940*/  SYNCS.ARRIVE.TRANS64.RED.A1T0 RZ, [UR5], RZ ;  /* 0x000000ffffff79a7 */ /* 0x008fe20008100405 */
[----:B--2---:R-:W-:-:S13]  /*4950*/  LOP3.LUT P1, RZ, R6, 0x1, RZ, 0xc0, !PT ;  /* 0x0000000106ff7812 */ /* 0x004fda000782c0ff */
[----:B------:R-:W-:Y:S05]  /*4960*/  @P1 BRA `(.L_x_79) ;  /* 0xfffffffc00981947 */ /* 0x000fea000383ffff */
[----:B------:R-:W-:-:S04]  /*4970*/  SHF.L.U32 R0, R2, 0x1f, RZ ;  /* 0x0000001f02007819 */ /* 0x000fc800000006ff */
[----:B------:R-:W2:Y:S02]  /*4980*/  SYNCS.PHASECHK.TRANS64 P0, [UR4+0x278], R0 ;  /* 0x00027800ff0075a7 */ /* 0x000ea40008001004 */
[----:B-12---:R-:W-:Y:S05]  /*4990*/  @P0 EXIT ;  /* 0x000000000000094d */ /* 0x006fea0003800000 */
[----:B------:R-:W-:-:S07]  /*49a0*/  MOV R0, UR4 ;  /* 0x0000000400007c02 */ /* 0x000fce0008000f00 */
.L_x_80:
[----:B-1----:R-:W-:-:S04]  /*49b0*/  SHF.L.U32 R3, R2, 0x1f, RZ ;  /* 0x0000001f02037819 */ /* 0x002fc800000006ff */
[----:B------:R1:W2:Y:S03]  /*49c0*/  SYNCS.PHASECHK.TRANS64.TRYWAIT P0, [R0+URZ+0x278], R3 ;  /* 0x00027803000075a7 */ /* 0x0002a600080011ff */
[----:B--2---:R-:W-:Y:S05]  /*49d0*/  @!P0 NANOSLEEP.SYNCS 0x989680 ;  /* 0x009896800000895d */ /* 0x004fea0003900000 */
[----:B------:R-:W2:Y:S02]  /*49e0*/  @!P0 SYNCS.PHASECHK.TRANS64 P0, [R0+URZ+0x278], R3 ;  /* 0x00027803000085a7 */ /* 0x000ea400080010ff */
[----:B--2---:R-:W-:Y:S05]  /*49f0*/  @P0 EXIT ;  /* 0x000000000000094d */ /* 0x004fea0003800000 */
[----:B------:R-:W-:Y:S05]  /*4a00*/  BRA `(.L_x_80) ;  /* 0xfffffffc00e87947 */ /* 0x000fea000383ffff */
.L_x_76:
[----:B------:R-:W-:Y:S05]  /*4a10*/  BRA.U UP4, `(.L_x_81) ;  /* 0x0000001104647547 */ /* 0x000fea000b800000 */
[----:B------:R-:W2:Y:S01]  /*4a20*/  S2UR UR4, SR_CgaCtaId ;  /* 0x00000000000479c3 */ /* 0x000ea20000008800 */
[----:B------:R-:W-:Y:S01]  /*4a30*/  UMOV UR5, 0x40 ;  /* 0x0000004000057882 */ /* 0x000fe20000000000 */
[----:B------:R-:W-:Y:S01]  /*4a40*/  NOP ;  /* 0x0000000000007918 */ /* 0x000fe20000000000 */
[----:B------:R-:W-:Y:S01]  /*4a50*/  UMOV UR6, 0x400 ;  /* 0x0000040000067882 */ /* 0x000fe20000000000 */
[----:B--2---:R-:W-:Y:S02]  /*4a60*/  ULEA UR5, UR4, UR5, 0x18 ;  /* 0x0000000504057291 */ /* 0x004fe4000f8ec0ff */
[----:B------:R-:W-:-:S07]  /*4a70*/  ULEA UR6, UR4, UR6, 0x18 ;  /* 0x0000000604067291 */ /* 0x000fce000f8ec0ff */
[----:B------:R-:W2:Y:S02]  /*4a80*/  LDS.U8 R3, [UR5+0x1c] ;  /* 0x00001c05ff037984 */ /* 0x000ea40008000000 */
[----:B--2---:R-:W-:-:S13]  /*4a90*/  ISETP.NE.AND P0, PT, R3, RZ, PT ;  /* 0x000000ff0300720c */ /* 0x004fda0003f05270 */
[----:B------:R-:W-:Y:S05]  /*4aa0*/  @P0 BRA `(.L_x_82) ;  /* 0x0000000400080947 */ /* 0x000fea0003800000 */
[----:B------:R-:W-:Y:S02]  /*4ab0*/  UISETP.NE.U32.AND UP1, UPT, UR31, 0x1, UPT ;  /* 0x000000011f00788c */ /* 0x000fe4000bf25070 */
[----:B------:R-:W-:-:S07]  /*4ac0*/  UIADD3 UR7, UPT, UPT, UR5, 0x8, URZ ;  /* 0x0000000805077890 */ /* 0x000fce000fffe0ff */
[----:B------:R-:W-:Y:S05]  /*4ad0*/  BRA.U !UP1, `(.L_x_83) ;  /* 0x00000001099c7547 */ /* 0x000fea000b800000 */
[----:B------:R-:W-:Y:S01]  /*4ae0*/  ELECT P0, URZ, PT ;  /* 0x0000000000ff782f */ /* 0x000fe20003800000 */
[----:B------:R-:W-:-:S12]  /*4af0*/  BSSY B0, `(.L_x_83) ;  /* 0x0000025000007945 */ /* 0x000fd80003800000 */
[----:B------:R-:W-:Y:S05]  /*4b00*/  @!P0 BRA `(.L_x_84) ;  /* 0x00000000008c8947 */ /* 0x000fea0003800000 */
[----:B------:R-:W-:-:S05]  /*4b10*/  UMOV UR4, 0x10 ;  /* 0x0000001000047882 */ /* 0x000fca0000000000 */
[----:B------:R-:W-:Y:S04]  /*4b20*/  DEPBAR.LE SB2, 0x36 ;  /* 0x0000ad800000791a */ /* 0x000fe80000000000 */
[----:B------:R-:W2:Y:S02]  /*4b30*/  UTCATOMSWS.2CTA.FIND_AND_SET.ALIGN UP0, UR4, UR4 ;  /* 0x00000004000475e3 */ /* 0x000ea40008200800 */
[----:B--2---:R-:W-:Y:S01]  /*4b40*/  MOV R10, UR4 ;  /* 0x00000004000a7c02 */ /* 0x004fe20008000f00 */
[----:B------:R-:W-:Y:S06]  /*4b50*/  BRA.U UP0, `(.L_x_85) ;  /* 0x0000000100187547 */ /* 0x000fec000b800000 */
.L_x_86:
[----:B------:R-:W-:Y:S05]  /*4b60*/  NANOSLEEP 0x64 ;  /* 0x000000640000795d */ /* 0x000fea0003800000 */
[----:B------:R-:W-:-:S05]  /*4b70*/  UMOV UR4, 0x10 ;  /* 0x0000001000047882 */ /* 0x000fca0000000000 */
[----:B------:R-:W-:Y:S04]  /*4b80*/  DEPBAR.LE SB2, 0x36 ;  /* 0x0000ad800000791a */ /* 0x000fe80000000000 */
[----:B------:R-:W2:Y:S02]  /*4b90*/  UTCATOMSWS.2CTA.FIND_AND_SET.ALIGN UP0, UR4, UR4 ;  /* 0x00000004000475e3 */ /* 0x000ea40008200800 */
[----:B--2---:R-:W-:Y:S01]  /*4ba0*/  MOV R10, UR4 ;  /* 0x00000004000a7c02 */ /* 0x004fe20008000f00 */
[----:B------:R-:W-:Y:S05]  /*4bb0*/  BRA.U !UP0, `(.L_x_86) ;  /* 0xfffffffd08e87547 */ /* 0x000fea000b83ffff */
.L_x_85:
[----:B------:R-:W2:Y:S01]  /*4bc0*/  LDS R6, [UR5+0x10] ;  /* 0x00001005ff067984 */ /* 0x000ea20008000800 */
[----:B------:R-:W-:Y:S01]  /*4bd0*/  IMAD.U32 R3, RZ, RZ, UR6 ;  /* 0x00000006ff037e24 */ /* 0x000fe2000f8e00ff */
[----:B------:R-:W-:-:S03]  /*4be0*/  MOV R4, UR30 ;  /* 0x0000001e00047c02 */ /* 0x000fc60008000f00 */
[----:B------:R-:W-:Y:S01]  /*4bf0*/  VIADD R3, R3, 0x2c0 ;  /* 0x000002c003037836 */ /* 0x000fe20000000000 */
[----:B--2---:R-:W-:-:S04]  /*4c00*/  SHF.L.U32 R6, R6, 0x1f, RZ ;  /* 0x0000001f06067819 */ /* 0x004fc800000006ff */
[----:B------:R-:W2:Y:S02]  /*4c10*/  SYNCS.PHASECHK.TRANS64.TRYWAIT P0, [UR5+0x8], R6 ;  /* 0x00000806ff0075a7 */ /* 0x000ea40008001105 */
[----:B--2---:R-:W-:Y:S05]  /*4c20*/  @P0 BRA `(.L_x_87) ;  /* 0x0000000000080947 */ /* 0x004fea0003800000 */
[----:B------:R-:W2:Y:S02]  /*4c30*/  SYNCS.PHASECHK.TRANS64.TRYWAIT P0, [UR5+0x8], R6 ;  /* 0x00000806ff0075a7 */ /* 0x000ea40008001105 */
[----:B--2---:R-:W-:Y:S05]  /*4c40*/  @!P0 BRA `(.L_x_88) ;  /* 0x0000005800848947 */ /* 0x004fea0003800000 */
.L_x_87:
[----:B------:R-:W-:Y:S01]  /*4c50*/  PRMT R4, R4, 0x654, R3 ;  /* 0x0000065404047816 */ /* 0x000fe20000000003 */
[----:B------:R-:W-:Y:S01]  /*4c60*/  HFMA2 R3, -RZ, RZ, 0, 5.9604644775390625e-08 ;  /* 0x00000001ff037431 */ /* 0x000fe200000001ff */
[----:B------:R-:W-:Y:S01]  /*4c70*/  UPRMT UR4, UR30, 0x654, UR7 ;  /* 0x000006541e047896 */ /* 0x000fe20008000007 */
[----:B------:R-:W-:Y:S02]  /*4c80*/  IMAD.MOV.U32 R8, RZ, RZ, 0xffff ;  /* 0x0000ffffff087424 */ /* 0x000fe400078e00ff */
[----:B--2---:R-:W-:Y:S02]  /*4c90*/  IMAD.MOV.U32 R6, RZ, RZ, 0x4 ;  /* 0x00000004ff067424 */ /* 0x004fe400078e00ff */
[----:B------:R-:W-:Y:S01]  /*4ca0*/  IMAD.SHL.U32 R9, R10, 0x20, RZ ;  /* 0x000000200a097824 */ /* 0x000fe200078e00ff */
[----:B------:R-:W-:Y:S02]  /*4cb0*/  MOV R5, UR4 ;  /* 0x0000000400057c02 */ /* 0x000fe40008000f00 */
[-C--:B------:R-:W-:Y:S01]  /*4cc0*/  SHF.L.U32 R8, R8, R10.reuse, RZ ;  /* 0x0000000a08087219 */ /* 0x080fe200000006ff */
[----:B------:R2:W-:Y:S01]  /*4cd0*/  SYNCS.ARRIVE.TRANS64.RED RZ, [UR4], R6 ;  /* 0x00000006ffff79a7 */ /* 0x0005e20008000404 */
[----:B------:R-:W-:Y:S01]  /*4ce0*/  SHF.L.U32 R7, R3, R10, RZ ;  /* 0x0000000a03077219 */ /* 0x000fe200000006ff */
[----:B------:R2:W-:Y:S04]  /*4cf0*/  STS [UR6+0x2c0], R9 ;  /* 0x0002c009ff007988 */ /* 0x0005e80008000806 */
[----:B------:R2:W-:Y:S04]  /*4d00*/  STAS [R4.64], R10 ;  /* 0x0000000a04007dbd */ /* 0x0005e8000c0008ff */
[----:B------:R2:W-:Y:S04]  /*4d10*/  ATOMS.OR RZ, [UR5+0x14], R8 ;  /* 0x00001408ffff798c */ /* 0x0005e8000b000005 */
[----:B------:R2:W-:Y:S04]  /*4d20*/  ATOMS.OR RZ, [UR5+0x18], R7 ;  /* 0x00001807ffff798c */ /* 0x0005e8000b000005 */
[----:B------:R2:W-:Y:S02]  /*4d30*/  ATOMS.XOR RZ, [UR5+0x10], R3 ;  /* 0x00001003ffff798c */ /* 0x0005e4000b800005 */
.L_x_84:
[----:B-1----:R-:W-:Y:S05]  /*4d40*/  BSYNC B0 ;  /* 0x0000000000007941 */ /* 0x002fea0003800000 */
.L_x_83:
[----:B------:R-:W-:Y:S05]  /*4d50*/  BRA.U UP1, `(.L_x_89) ;  /* 0x00000001016c7547 */ /* 0x000fea000b800000 */
[----:B------:R-:W-:-:S03]  /*4d60*/  UMOV UR4, 0xffffffff ;  /* 0xffffffff00047882 */ /* 0x000fc60000000000 */
[----:B------:R-:W-:Y:S05]  /*4d70*/  BRA.DIV UR4, `(.L_x_90) ;  /* 0x0000005a04507947 */ /* 0x000fea000b800000 */
[----:B------:R-:W-:-:S13]  /*4d80*/  ELECT P6, URZ, PT ;  /* 0x0000000000ff782f */ /* 0x000fda00038c0000 */
.L_x_236:
[----:B------:R-:W-:Y:S05]  /*4d90*/  @!P6 BRA `(.L_x_89) ;  /* 0x00000000005ce947 */ /* 0x000fea0003800000 */
[----:B--2---:R-:W2:Y:S02]  /*4da0*/  LDS R4, [UR5+0x10] ;  /* 0x00001005ff047984 */ /* 0x004ea40008000800 */
[----:B--2---:R-:W-:-:S04]  /*4db0*/  SHF.L.U32 R4, R4, 0x1f, RZ ;  /* 0x0000001f04047819 */ /* 0x004fc800000006ff */
[----:B------:R-:W2:Y:S02]  /*4dc0*/  SYNCS.PHASECHK.TRANS64.TRYWAIT P0, [UR5+0x8], R4 ;  /* 0x00000804ff0075a7 */ /* 0x000ea40008001105 */
[----:B--2---:R-:W-:Y:S05]  /*4dd0*/  @P0 BRA `(.L_x_91) ;  /* 0x0000000000080947 */ /* 0x004fea0003800000 */
[----:B------:R-:W2:Y:S02]  /*4de0*/  SYNCS.PHASECHK.TRANS64.TRYWAIT P0, [UR5+0x8], R4 ;  /* 0x00000804ff0075a7 */ /* 0x000ea40008001105 */
[----:B--2---:R-:W-:Y:S05]  /*4df0*/  @!P0 BRA `(.L_x_92) ;  /* 0x0000005800508947 */ /* 0x004fea0003800000 */
.L_x_91:
[----:B------:R-:W3:Y:S01]  /*4e00*/  LDS R6, [UR6+0x2c0] ;  /* 0x0002c006ff067984 */ /* 0x000ee20008000800 */
[----:B--2---:R-:W-:Y:S02]  /*4e10*/  HFMA2 R3, -RZ, RZ, 0, 5.9604644775390625e-08 ;  /* 0x00000001ff037431 */ /* 0x004fe400000001ff */
[----:B------:R-:W-:Y:S01]  /*4e20*/  IMAD.MOV.U32 R4, RZ, RZ, 0xffff ;  /* 0x0000ffffff047424 */ /* 0x000fe200078e00ff */
[----:B------:R-:W-:Y:S01]  /*4e30*/  UPRMT UR4, UR30, 0x654, UR7 ;  /* 0x000006541e047896 */ /* 0x000fe20008000007 */
[----:B---3--:R-:W-:-:S03]  /*4e40*/  IMAD.SHL.U32 R5, R6, 0x20, RZ ;  /* 0x0000002006057824 */ /* 0x008fc600078e00ff */
[-C--:B------:R-:W-:Y:S02]  /*4e50*/  SHF.L.U32 R4, R4, R6.reuse, RZ ;  /* 0x0000000604047219 */ /* 0x080fe400000006ff */
[----:B------:R-:W-:Y:S01]  /*4e60*/  SHF.L.U32 R6, R3, R6, RZ ;  /* 0x0000000603067219 */ /* 0x000fe200000006ff */
[----:B------:R3:W-:Y:S04]  /*4e70*/  STS [UR6+0x2c0], R5 ;  /* 0x0002c005ff007988 */ /* 0x0007e80008000806 */
[----:B------:R3:W-:Y:S04]  /*4e80*/  ATOMS.OR RZ, [UR5+0x14], R4 ;  /* 0x00001404ffff798c */ /* 0x0007e8000b000005 */
[----:B------:R3:W-:Y:S01]  /*4e90*/  ATOMS.OR RZ, [UR5+0x18], R6 ;  /* 0x00001806ffff798c */ /* 0x0007e2000b000005 */
[----:B------:R-:W-:Y:S03]  /*4ea0*/  SYNCS.ARRIVE.TRANS64.RED.A1T0 RZ, [UR4], RZ ;  /* 0x000000ffffff79a7 */ /* 0x000fe60008100404 */
[----:B------:R3:W-:Y:S01]  /*4eb0*/  ATOMS.XOR RZ, [UR5+0x10], R3 ;  /* 0x00001003ffff798c */ /* 0x0007e2000b800005 */
[----:B------:R-:W-:Y:S05]  /*4ec0*/  BRA `(.L_x_89) ;  /* 0x0000000000107947 */ /* 0x000fea0003800000 */
.L_x_82:
[----:B------:R-:W-:Y:S02]  /*4ed0*/  MOV R3, 0xffffffff ;  /* 0xffffffff00037802 */ /* 0x000fe40000000f00 */
[----:B------:R-:W-:-:S03]  /*4ee0*/  MOV R4, 0x4f10 ;  /* 0x00004f1000047802 */ /* 0x000fc60000000f00 */
[----:B------:R2:W-:Y:S04]  /*4ef0*/  STS [UR6+0x2c0], R3 ;  /* 0x0002c003ff007988 */ /* 0x0005e80008000806 */
[----:B-12--5:R-:W-:Y:S05]  /*4f00*/  CALL.REL.NOINC `($__internal_1_$__cuda_sm10x_tcgen05_guardrail_trap_phase_invalid_during_alloc) ;  /* 0x0000005c008c7944 */ /* 0x026fea0003c00000 */
.L_x_89:
[----:B------:R-:W-:Y:S05]  /*4f10*/  WARPSYNC.ALL ;  /* 0x0000000000007948 */ /* 0x000fea0003800000 */
[----:B------:R-:W4:Y:S01]  /*4f20*/  S2UR UR17, SR_CgaCtaId ;  /* 0x00000000001179c3 */ /* 0x000f220000008800 */
[----:B------:R-:W-:Y:S01]  /*4f30*/  UMOV UR4, 0x400 ;  /* 0x0000040000047882 */ /* 0x000fe20000000000 */
[----:B------:R-:W-:-:S06]  /*4f40*/  NOP ;  /* 0x0000000000007918 */ /* 0x000fcc0000000000 */
[----:B------:R-:W-:Y:S06]  /*4f50*/  BAR.ARV 0x6, 0xa0 ;  /* 0x0182800000007b1d */ /* 0x000fec0000002000 */
[----:B------:R-:W1:Y:S01]  /*4f60*/  LDCU.64 UR6, c[0x0][0x388] ;  /* 0x00007100ff0677ac */ /* 0x000e620008000a00 */
[----:B------:R-:W-:Y:S01]  /*4f70*/  LOP3.LUT R2, R2, 0xffff, RZ, 0xc0, !PT ;  /* 0x0000ffff02027812 */ /* 0x000fe200078ec0ff */
[----:B--2---:R-:W-:Y:S01]  /*4f80*/  IMAD.MOV.U32 R8, RZ, RZ, 0x1 ;  /* 0x00000001ff087424 */ /* 0x004fe200078e00ff */
[----:B------:R-:W-:Y:S01]  /*4f90*/  LOP3.LUT R0, R0, 0xffff, RZ, 0xc0, !PT ;  /* 0x0000ffff00007812 */ /* 0x000fe200078ec0ff */
[----:B------:R-:W2:Y:S01]  /*4fa0*/  LDCU.64 UR8, c[0x0][0x390] ;  /* 0x00007200ff0877ac */ /* 0x000ea20008000a00 */
[----:B------:R-:W-:Y:S01]  /*4fb0*/  R2UR UR18, R2 ;  /* 0x00000000021272ca */ /* 0x000fe200000e0000 */
[----:B------:R-:W-:Y:S01]  /*4fc0*/  IMAD.MOV.U32 R2, RZ, RZ, RZ ;  /* 0x000000ffff027224 */ /* 0x000fe200078e00ff */
[----:B------:R-:W-:Y:S01]  /*4fd0*/  R2UR UR28, R0 ;  /* 0x00000000001c72ca */ /* 0x000fe200000e0000 */
[----:B------:R-:W-:Y:S01]  /*4fe0*/  IMAD.MOV.U32 R0, RZ, RZ, RZ ;  /* 0x000000ffff007224 */ /* 0x000fe200078e00ff */
[----:B------:R-:W-:Y:S01]  /*4ff0*/  UMOV UR21, URZ ;  /* 0x000000ff00157c82 */ /* 0x000fe20008000000 */
[----:B----4-:R-:W-:-:S02]  /*5000*/  ULEA UR17, UR17, UR4, 0x18 ;  /* 0x0000000411117291 */ /* 0x010fc4000f8ec0ff */
[----:B------:R-:W-:Y:S02]  /*5010*/  UISETP.NE.AND UP3, UPT, UR31, URZ, UPT ;  /* 0x000000ff1f00728c */ /* 0x000fe4000bf65270 */
[----:B------:R-:W-:Y:S01]  /*5020*/  UIADD3 UR23, UPT, UPT, UR17, 0x278, URZ ;  /* 0x0000027811177890 */ /* 0x000fe2000fffe0ff */
[----:B------:R-:W-:Y:S01]  /*5030*/  UMOV UR16, URZ ;  /* 0x000000ff00107c82 */ /* 0x000fe20008000000 */
[----:B------:R-:W-:Y:S01]  /*5040*/  UMOV UR26, 0x0 ;  /* 0x00000000001a7882 */ /* 0x000fe20000000000 */
[----:B-1----:R-:W-:Y:S02]  /*5050*/  UIADD3 UR4, UPT, UPT, UR6, 0x1f, URZ ;  /* 0x0000001f06047890 */ /* 0x002fe4000fffe0ff */
[----:B---3--:R-:W1:Y:S01]  /*5060*/  LDS R3, [UR17+0x2c0] ;  /* 0x0002c011ff037984 */ /* 0x008e620008000800 */
[----:B------:R-:W-:Y:S02]  /*5070*/  UPRMT UR23, URZ, 0x654, UR23 ;  /* 0x00000654ff177896 */ /* 0x000fe40008000017 */
[----:B------:R-:W-:Y:S01]  /*5080*/  USHF.R.S32.HI UR5, URZ, 0x1f, UR4 ;  /* 0x0000001fff057899 */ /* 0x000fe20008011404 */
[----:B------:R-:W-:Y:S01]  /*5090*/  UMOV UR27, 0x8110490 ;  /* 0x08110490001b7882 */ /* 0x000fe20000000000 */
[----:B------:R-:W-:-:S02]  /*50a0*/  UMOV UR24, 0x0 ;  /* 0x0000000000187882 */ /* 0x000fc40000000000 */
[----:B------:R-:W-:Y:S02]  /*50b0*/  ULEA.HI UR4, UR5, UR4, URZ, 0x5 ;  /* 0x0000000405047291 */ /* 0x000fe4000f8f28ff */
[----:B------:R-:W-:Y:S02]  /*50c0*/  UIADD3 UR5, UPT, UPT, UR17, 0x26400, URZ ;  /* 0x0002640011057890 */ /* 0x000fe4000fffe0ff */
[----:B------:R-:W-:Y:S02]  /*50d0*/  USHF.R.S32.HI UR4, URZ, 0x5, UR4 ;  /* 0x00000005ff047899 */ /* 0x000fe40008011404 */
[----:B------:R-:W-:Y:S02]  /*50e0*/  USHF.R.U32.HI UR5, URZ, 0x4, UR5 ;  /* 0x00000004ff057899 */ /* 0x000fe40008011605 */
[----:B------:R-:W-:Y:S02]  /*50f0*/  UIMAD UR4, UR4, UR7, URZ ;  /* 0x00000007040472a4 */ /* 0x000fe4000f8e02ff */
[----:B------:R-:W-:-:S02]  /*5100*/  ULOP3.LUT UR20, UR5, 0x3fff, URZ, 0xc0, !UPT ;  /* 0x00003fff05147892 */ /* 0x000fc4000f8ec0ff */
[----:B--2---:R-:W-:Y:S01]  /*5110*/  UIMAD UR4, UR4, UR8, URZ ;  /* 0x00000008040472a4 */ /* 0x004fe2000f8e02ff */
[----:B------:R-:W-:-:S03]  /*5120*/  UMOV UR25, 0x8110490 ;  /* 0x0811049000197882 */ /* 0x000fc60000000000 */
[----:B------:R-:W-:Y:S02]  /*5130*/  UIMAD UR6, UR4, UR9, URZ ;  /* 0x00000009040672a4 */ /* 0x000fe4000f8e02ff */
[----:B------:R-:W-:Y:S02]  /*5140*/  UIADD3 UR4, UPT, UPT, UR17, 0x3400, URZ ;  /* 0x0000340011047890 */ /* 0x000fe4000fffe0ff */
[----:B------:R-:W-:Y:S02]  /*5150*/  UIADD3 UR29, UPT, UPT, UR6, -0x1, URZ ;  /* 0xffffffff061d7890 */ /* 0x000fe4000fffe0ff */
[----:B------:R-:W-:Y:S02]  /*5160*/  USHF.R.U32.HI UR4, URZ, 0x4, UR4 ;  /* 0x00000004ff047899 */ /* 0x000fe40008011604 */
[----:B------:R-:W-:Y:S02]  /*5170*/  UISETP.GE.AND UP4, UPT, UR6, 0x1, UPT ;  /* 0x000000010600788c */ /* 0x000fe4000bf86270 */
[----:B------:R-:W-:-:S04]  /*5180*/  ULOP3.LUT UR4, UR4, 0x3fff, URZ, 0xc0, !UPT ;  /* 0x00003fff04047892 */ /* 0x000fc8000f8ec0ff */
[----:B------:R-:W-:Y:S01]  /*5190*/  ULOP3.LUT UR19, UR4, 0x10000, URZ, 0xfc, !UPT ;  /* 0x0001000004137892 */ /* 0x000fe2000f8efcff */
[C---:B-1----:R-:W-:Y:S01]  /*51a0*/  VIADD R5, R3.reuse, 0x20 ;  /* 0x0000002003057836 */ /* 0x042fe20000000000 */
[----:B------:R-:W-:-:S04]  /*51b0*/  LOP3.LUT R4, R3, 0xffff, RZ, 0xc0, !PT ;  /* 0x0000ffff03047812 */ /* 0x000fc800078ec0ff */
[----:B------:R-:W-:-:S05]  /*51c0*/  LOP3.LUT R5, R5, 0xffff, RZ, 0xc0, !PT ;  /* 0x0000ffff05057812 */ /* 0x000fca00078ec0ff */
[----:B------:R1:W-:Y:S02]  /*51d0*/  STL.64 [R1], R4 ;  /* 0x0000000401007387 */ /* 0x0003e40000100a00 */
.L_x_101:
[----:B-1----:R-:W-:-:S04]  /*51e0*/  SHF.L.U32 R5, R2, 0x1f, RZ ;  /* 0x0000001f02057819 */ /* 0x002fc800000006ff */
[----:B------:R-:W1:Y:S02]  /*51f0*/  SYNCS.PHASECHK.TRANS64.TRYWAIT P0, [UR17+0x270], R5 ;  /* 0x00027005ff0075a7 */ /* 0x000e640008001111 */
[----:B-1-34-:R-:W-:Y:S05]  /*5200*/  @!P0 BRA `(.L_x_93) ;  /* 0x0000005400648947 */ /* 0x01afea0003800000 */
.L_x_238:
[----:B-1----:R-:W1:Y:S01]  /*5210*/  LDS.128 R4, [UR17+0x2b0] ;  /* 0x0002b011ff047984 */ /* 0x002e620008000c00 */
[----:B------:R-:W-:Y:S01]  /*5220*/  ULEA UR22, UR21, UR17, 0x3 ;  /* 0x0000001115167291 */ /* 0x000fe2000f8e18ff */
[----:B------:R-:W-:Y:S01]  /*5230*/  @!PT LDS RZ, [RZ] ;  /* 0x00000000fffff984 */ /* 0x000fe20000000800 */
[----:B------:R-:W-:Y:S01]  /*5240*/  @!PT LDS RZ, [RZ] ;  /* 0x00000000fffff984 */ /* 0x000fe20000000800 */
[----:B------:R-:W-:Y:S01]  /*5250*/  @!PT LDS RZ, [RZ] ;  /* 0x00000000fffff984 */ /* 0x000fe20000000800 */
[----:B------:R-:W-:Y:S01]  /*5260*/  @!PT LDS RZ, [RZ] ;  /* 0x00000000fffff984 */ /* 0x000fe20000000800 */
[----:B------:R2:W-:Y:S06]  /*5270*/  MEMBAR.ALL.CTA ;  /* 0x0000000000007992 */ /* 0x0005ec0000008000 */
[----:B--2---:R-:W2:Y:S02]  /*5280*/  FENCE.VIEW.ASYNC.S ;  /* 0x00000000000073c6 */ /* 0x004ea40000000000 */
[----:B--2---:R-:W-:Y:S01]  /*5290*/  SYNCS.ARRIVE.TRANS64.RED.A1T0 RZ, [UR23], RZ ;  /* 0x000000ffffff79a7 */ /* 0x004fe20008100417 */
[----:B-1----:R-:W-:Y:S01]  /*52a0*/  LOP3.LUT P2, RZ, R6, 0x1, RZ, 0xc0, !PT ;  /* 0x0000000106ff7812 */ /* 0x002fe2000784c0ff */
[----:B------:R-:W-:-:S12]  /*52b0*/  BRA.U UP3, `(.L_x_94) ;  /* 0x00000001030c7547 */ /* 0x000fd8000b800000 */
[----:B------:R-:W-:-:S04]  /*52c0*/  SHF.L.U32 R5, R8, 0x1f, RZ ;  /* 0x0000001f08057819 */ /* 0x000fc800000006ff */
[----:B------:R-:W1:Y:S02]  /*52d0*/  SYNCS.PHASECHK.TRANS64.TRYWAIT P0, [UR22+0x290], R5 ;  /* 0x00029005ff0075a7 */ /* 0x000e640008001116 */
[----:B-1----:R-:W-:Y:S05]  /*52e0*/  @!P0 BRA `(.L_x_95) ;  /* 0x0000005400448947 */ /* 0x002fea0003800000 */
.L_x_94:
[----:B------:R-:W-:Y:S05]  /*52f0*/  BRA.U UP3, `(.L_x_96) ;  /* 0x0000000103d47547 */ /* 0x000fea000b800000 */
[----:B------:R-:W-:Y:S05]  /*5300*/  BRA.U !UP4, `(.L_x_97) ;  /* 0x000000010cc47547 */ /* 0x000fea000b800000 */
[----:B------:R-:W-:Y:S01]  /*5310*/  ULEA UR4, UR21, UR43, 0x2 ;  /* 0x0000002b15047291 */ /* 0x000fe2000f8e10ff */
[----:B-1----:R-:W-:-:S08]  /*5320*/  SHF.L.U32 R4, R0, 0x1f, RZ ;  /* 0x0000001f00047819 */ /* 0x002fd000000006ff */
[----:B------:R-:W5:Y:S01]  /*5330*/  LDL R5, [UR4] ;  /* 0x00000004ff057983 */ /* 0x000f620008100800 */
[----:B------:R-:W-:Y:S02]  /*5340*/  ULEA UR4, UR16, UR17, 0x3 ;  /* 0x0000001110047291 */ /* 0x000fe4000f8e18ff */
[----:B------:R-:W-:Y:S01]  /*5350*/  UPLOP3.LUT UP2, UPT, UPT, UPT, UPT, 0x40, 0x4 ;  /* 0x000000000004789c */ /* 0x000fe20003f4e870 */
[----:B------:R-:W-:Y:S01]  /*5360*/  UMOV UR15, UR29 ;  /* 0x0000001d000f7c82 */ /* 0x000fe20008000000 */
[----:B------:R-:W-:-:S05]  /*5370*/  UMOV UR5, UR16 ;  /* 0x0000001000057c82 */ /* 0x000fca0008000000 */
[----:B------:R1:W2:Y:S04]  /*5380*/  SYNCS.PHASECHK.TRANS64.TRYWAIT P1, [UR4], R4 ;  /* 0x00000004ff0075a7 */ /* 0x0002a80008021104 */
.L_x_100:
[----:B---3--:R-:W-:Y:S01]  /*5390*/  ULEA UR10, UR5, UR17, 0x3 ;  /* 0x00000011050a7291 */ /* 0x008fe2000f8e18ff */
[----:B--2-4-:R-:W-:Y:S11]  /*53a0*/  @P1 BRA `(.L_x_98) ;  /* 0x00000000000c1947 */ /* 0x014ff60003800000 */
[----:B------:R-:W-:Y:S04]  /*53b0*/  SHF.L.U32 R6, R0, 0x1f, RZ ;  /* 0x0000001f00067819 */ /* 0x000fe800000006ff */
[----:B------:R-:W2:Y:S02]  /*53c0*/  SYNCS.PHASECHK.TRANS64.TRYWAIT P0, [UR10], R6 ;  /* 0x00000006ff0075a7 */ /* 0x000ea4000800110a */
[----:B--2---:R-:W-:Y:S05]  /*53d0*/  @!P0 BRA `(.L_x_99) ;  /* 0x0000005400208947 */ /* 0x004fea0003800000 */
.L_x_98:
[----:B------:R-:W-:Y:S01]  /*53e0*/  UISETP.NE.AND UP0, UPT, UR15, URZ, UPT ;  /* 0x000000ff0f00728c */ /* 0x000fe2000bf05270 */
[----:B------:R-:W-:Y:S01]  /*53f0*/  PLOP3.LUT P1, PT, PT, PT, PT, 0x80, 0x8 ;  /* 0x000000000008781c */ /* 0x000fe20003f2f070 */
[----:B------:R-:W-:Y:S02]  /*5400*/  UIADD3 UR4, UPT, UPT, UR5, 0x1, URZ ;  /* 0x0000000105047890 */ /* 0x000fe4000fffe0ff */
[----:B------:R-:W-:Y:S02]  /*5410*/  ULEA UR8, UR5, UR20, 0x7 ;  /* 0x0000001405087291 */ /* 0x000fe4000f8e38ff */
[----:B------:R-:W-:Y:S01]  /*5420*/  UISETP.NE.AND UP1, UPT, UR4, 0x23, UPT ;  /* 0x000000230400788c */ /* 0x000fe2000bf25270 */
[----:B------:R-:W-:Y:S01]  /*5430*/  PLOP3.LUT P0, PT, PT, PT, UP0, 0x80, 0x8 ;  /* 0x000000000008781c */ /* 0x000fe20003f0f008 */
[----:B------:R-:W-:Y:S02]  /*5440*/  UIADD3 UR12, UPT, UPT, UR8, 0x40, URZ ;  /* 0x00000040080c7890 */ /* 0x000fe4000fffe0ff */
[----:B------:R-:W-:Y:S02]  /*5450*/  USEL UR6, URZ, 0x1, UP1 ;  /* 0x00000001ff067887 */ /* 0x000fe40008800000 */
[----:B------:R-:W-:Y:S02]  /*5460*/  USEL UR16, UR4, URZ, UP1 ;  /* 0x000000ff04107287 */ /* 0x000fe40008800000 */
[----:B------:R-:W-:Y:S02]  /*5470*/  UIADD3 UR10, UPT, UPT, UR10, 0x118, URZ ;  /* 0x000001180a0a7890 */ /* 0x000fe4000fffe0ff */
[----:B------:R-:W-:Y:S01]  /*5480*/  @UP0 ULEA UR4, UR16, UR17, 0x3 ;  /* 0x0000001110040291 */ /* 0x000fe2000f8e18ff */
[----:B------:R-:W-:Y:S01]  /*5490*/  LOP3.LUT R0, R0, UR6, RZ, 0x3c, !PT ;  /* 0x0000000600007c12 */ /* 0x000fe2000f8e3cff */
[----:B------:R-:W-:Y:S01]  /*54a0*/  UMOV UR9, 0x80004020 ;  /* 0x8000402000097882 */ /* 0x000fe20000000000 */
[----:B------:R-:W-:Y:S01]  /*54b0*/  UMOV UR13, 0x80004020 ;  /* 0x80004020000d7882 */ /* 0x000fe20000000000 */
[----:B------:R-:W-:Y:S01]  /*54c0*/  UMOV UR7, 0x80004020 ;  /* 0x8000402000077882 */ /* 0x000fe20000000000 */
[----:B-1----:R-:W-:Y:S04]  /*54d0*/  @P0 SHF.L.U32 R4, R0, 0x1f, RZ ;  /* 0x0000001f00040819 */ /* 0x002fe800000006ff */
[----:B------:R3:W4:Y:S01]  /*54e0*/  @P0 SYNCS.PHASECHK.TRANS64.TRYWAIT P1, [UR4], R4 ;  /* 0x00000004ff0005a7 */ /* 0x0007220008021104 */
[----:B------:R-:W-:Y:S11]  /*54f0*/  ELECT P0, URZ, PT ;  /* 0x0000000000ff782f */ /* 0x000ff60003800000 */
[----:B------:R-:W-:Y:S02]  /*5500*/  @!UPT UIADD3 URZ, UPT, UPT, URZ, URZ, URZ ;  /* 0x000000fffffff290 */ /* 0x000fe4000fffe0ff */
[C---:B-----5:R-:W-:Y:S01]  /*5510*/  @P0 R2UR.BROADCAST UR14, R5.reuse ;  /* 0x00000000050e02ca */ /* 0x060fe200008e0000 */
[----:B------:R-:W-:Y:S01]  /*5520*/  ULEA UR4, UR5, UR19, 0x8 ;  /* 0x0000001305047291 */ /* 0x000fe2000f8e40ff */
[----:B------:R-:W-:Y:S11]  /*5530*/  ELECT P0, URZ, PT ;  /* 0x0000000000ff782f */ /* 0x000ff60003800000 */
[----:B------:R-:W-:Y:S02]  /*5540*/  @!UPT UIADD3 URZ, UPT, UPT, URZ, URZ, URZ ;  /* 0x000000fffffff290 */ /* 0x000fe4000fffe0ff */
[----:B------:R-:W-:Y:S01]  /*5550*/  @P0 R2UR.BROADCAST UR11, R5 ;  /* 0x00000000050b02ca */ /* 0x000fe200008e0000 */
[----:B------:R-:W-:Y:S01]  /*5560*/  UIADD3 UR6, UPT, UPT, UR4, 0x2, URZ ;  /* 0x0000000204067890 */ /* 0x000fe2000fffe0ff */
[----:B------:R-:W-:Y:S02]  /*5570*/  UMOV UR5, 0x80004020 ;  /* 0x8000402000057882 */ /* 0x000fe40000000000 */
[----:B------:R1:W-:Y:S01]  /*5580*/  UTCHMMA.2CTA gdesc[UR4], gdesc[UR8], tmem[UR14], tmem[UR26], idesc[UR27], UP2 ;  /* 0x00ff1a08040075ea */ /* 0x0003e2000920000e */
[----:B------:R-:W-:Y:S08]  /*5590*/  UPLOP3.LUT UP2, UPT, UPT, UPT, UPT, 0x80, 0x8 ;  /* 0x000000000008789c */ /* 0x000ff00003f4f070 */
[----:B------:R3:W-:Y:S01]  /*55a0*/  UTCHMMA.2CTA gdesc[UR6], gdesc[UR12], tmem[UR11], tmem[UR24], idesc[UR25], UPT ;  /* 0x00ff180c060075ea */ /* 0x0007e2000ba0000b */
[----:B------:R3:W-:Y:S01]  /*55b0*/  UTCBAR.2CTA.MULTICAST [UR10], URZ, UR18 ;  /* 0x000000ff0a0073e9 */ /* 0x0007e20008200812 */
[----:B-1----:R-:W-:Y:S02]  /*55c0*/  UIADD3 UR4, UPT, UPT, UR15, 0x1, URZ ;  /* 0x000000010f047890 */ /* 0x002fe4000fffe0ff */
[----:B------:R-:W-:Y:S02]  /*55d0*/  UIADD3 UR8, UPT, UPT, UR15, -0x1, URZ ;  /* 0xffffffff0f087890 */ /* 0x000fe4000fffe0ff */
[----:B------:R-:W-:Y:S01]  /*55e0*/  UISETP.GT.U32.AND UP0, UPT, UR4, 0x1, UPT ;  /* 0x000000010400788c */ /* 0x000fe2000bf04070 */
[----:B------:R-:W-:Y:S04]  /*55f0*/  UMOV UR5, UR16 ;  /* 0x0000001000057c82 */ /* 0x000fe80008000000 */
[----:B------:R-:W-:Y:S04]  /*5600*/  UMOV UR15, UR8 ;  /* 0x00000008000f7c82 */ /* 0x000fe80008000000 */
[----:B------:R-:W-:Y:S05]  /*5610*/  BRA.U UP0, `(.L_x_100) ;  /* 0xfffffffd005c7547 */ /* 0x000fea000b83ffff */
.L_x_97:
[----:B------:R-:W-:-:S09]  /*5620*/  UIADD3 UR4, UPT, UPT, UR22, 0x280, URZ ;  /* 0x0000028016047890 */ /* 0x000fd2000fffe0ff */
[----:B------:R2:W-:Y:S01]  /*5630*/  UTCBAR.2CTA.MULTICAST [UR4], URZ, UR28 ;  /* 0x000000ff040073e9 */ /* 0x0005e2000820081c */
[----:B------:R-:W-:Y:S02]  /*5640*/  NOP ;  /* 0x0000000000007918 */ /* 0x000fe40000000000 */
.L_x_96:
[----:B--2---:R-:W-:Y:S01]  /*5650*/  UIADD3 UR4, UPT, UPT, UR21, 0x1, URZ ;  /* 0x0000000115047890 */ /* 0x004fe2000fffe0ff */
[----:B------:R-:W-:-:S03]  /*5660*/  LOP3.LUT R2, R2, 0x1, RZ, 0x3c, !PT ;  /* 0x0000000102027812 */ /* 0x000fc600078e3cff */
[----:B------:R-:W-:-:S04]  /*5670*/  UISETP.NE.AND UP0, UPT, UR4, 0x2, UPT ;  /* 0x000000020400788c */ /* 0x000fc8000bf05270 */
[----:B------:R-:W-:Y:S02]  /*5680*/  USEL UR5, URZ, 0x1, UP0 ;  /* 0x00000001ff057887 */ /* 0x000fe40008000000 */
[----:B------:R-:W-:-:S04]  /*5690*/  USEL UR21, UR4, URZ, UP0 ;  /* 0x000000ff04157287 */ /* 0x000fc80008000000 */
[----:B------:R-:W-:Y:S01]  /*56a0*/  LOP3.LUT R8, R8, UR5, RZ, 0x3c, !PT ;  /* 0x0000000508087c12 */ /* 0x000fe2000f8e3cff */
[----:B------:R-:W-:Y:S07]  /*56b0*/  @P2 BRA `(.L_x_101) ;  /* 0xfffffff800c82947 */ /* 0x000fee000383ffff */
[----:B------:R-:W2:Y:S01]  /*56c0*/  S2UR UR8, SR_CgaCtaId ;  /* 0x00000000000879c3 */ /* 0x000ea20000008800 */
[----:B------:R-:W-:Y:S01]  /*56d0*/  ELECT P0, URZ, PT ;  /* 0x0000000000ff782f */ /* 0x000fe20003800000 */
[----:B------:R-:W-:Y:S01]  /*56e0*/  HFMA2 R0, -RZ, RZ, 0, 5.9604644775390625e-08 ;  /* 0x00000001ff007431 */ /* 0x000fe200000001ff */
[----:B------:R-:W-:-:S05]  /*56f0*/  UMOV UR4, 0x40 ;  /* 0x0000004000047882 */ /* 0x000fca0000000000 */
[----:B------:R-:W-:Y:S01]  /*5700*/  UVIRTCOUNT.DEALLOC.SMPOOL 0x80 ;  /* 0x000000800000784c */ /* 0x000fe20000000000 */
[----:B------:R-:W-:Y:S02]  /*5710*/  UISETP.NE.AND UP0, UPT, UR31, URZ, UPT ;  /* 0x000000ff1f00728c */ /* 0x000fe4000bf05270 */
[----:B--2---:R-:W-:-:S09]  /*5720*/  ULEA UR8, UR8, UR4, 0x18 ;  /* 0x0000000408087291 */ /* 0x004fd2000f8ec0ff */
[----:B------:R2:W-:Y:S01]  /*5730*/  @P0 STS.U8 [UR8+0x1c], R0 ;  /* 0x00001c00ff000988 */ /* 0x0005e20008000008 */
[----:B------:R-:W-:Y:S05]  /*5740*/  BRA.U UP0, `(.L_x_102) ;  /* 0x0000000100587547 */ /* 0x000fea000b800000 */
[----:B------:R-:W-:Y:S01]  /*5750*/  UIADD3 UR5, UPT, UPT, UR17, 0x290, URZ ;  /* 0x0000029011057890 */ /* 0x000fe2000fffe0ff */
[----:B------:R-:W-:-:S03]  /*5760*/  SHF.L.U32 R2, R8, 0x1f, RZ ;  /* 0x0000001f08027819 */ /* 0x000fc600000006ff */
[----:B------:R-:W-:-:S09]  /*5770*/  ULEA UR4, UR21, UR5, 0x3 ;  /* 0x0000000515047291 */ /* 0x000fd2000f8e18ff */
[----:B------:R-:W1:Y:S02]  /*5780*/  SYNCS.PHASECHK.TRANS64.TRYWAIT P0, [UR4], R2 ;  /* 0x00000002ff0075a7 */ /* 0x000e640008001104 */
[----:B-1----:R-:W-:Y:S05]  /*5790*/  @!P0 BRA `(.L_x_103) ;  /* 0x0000005000488947 */ /* 0x002fea0003800000 */
.L_x_242:
[----:B------:R-:W-:-:S04]  /*57a0*/  UIADD3 UR4, UPT, UPT, UR21, 0x1, URZ ;  /* 0x0000000115047890 */ /* 0x000fc8000fffe0ff */
[----:B------:R-:W-:-:S04]  /*57b0*/  UISETP.NE.AND UP1, UPT, UR4, 0x2, UPT ;  /* 0x000000020400788c */ /* 0x000fc8000bf25270 */
[----:B---3--:R-:W-:Y:S02]  /*57c0*/  USEL UR6, URZ, 0x1, UP1 ;  /* 0x00000001ff067887 */ /* 0x008fe40008800000 */
[----:B------:R-:W-:-:S04]  /*57d0*/  USEL UR4, UR4, URZ, UP1 ;  /* 0x000000ff04047287 */ /* 0x000fc80008800000 */
[----:B------:R-:W-:Y:S01]  /*57e0*/  ULEA UR4, UR4, UR5, 0x3 ;  /* 0x0000000504047291 */ /* 0x000fe2000f8e18ff */
[----:B-1----:R-:W-:-:S04]  /*57f0*/  LOP3.LUT R2, R8, UR6, RZ, 0x3c, !PT ;  /* 0x0000000608027c12 */ /* 0x002fc8000f8e3cff */
[----:B------:R-:W-:Y:S01]  /*5800*/  SHF.L.U32 R2, R2, 0x1f, RZ ;  /* 0x0000001f02027819 */ /* 0x000fe200000006ff */
[----:B--2---:R-:W-:-:S04]  /*5810*/  IMAD.U32 R0, RZ, RZ, UR4 ;  /* 0x00000004ff007e24 */ /* 0x004fc8000f8e00ff */
[----:B------:R1:W2:Y:S03]  /*5820*/  SYNCS.PHASECHK.TRANS64.TRYWAIT P0, [R0+URZ], R2 ;  /* 0x00000002000075a7 */ /* 0x0002a600080011ff */
[----:B--2---:R-:W-:Y:S05]  /*5830*/  @!P0 NANOSLEEP.SYNCS 0x989680 ;  /* 0x009896800000895d */ /* 0x004fea0003900000 */
[----:B------:R-:W2:Y:S02]  /*5840*/  @!P0 SYNCS.PHASECHK.TRANS64 P0, [R0+URZ], R2 ;  /* 0x00000002000085a7 */ /* 0x000ea400080010ff */
[----:B--2---:R-:W-:Y:S05]  /*5850*/  @P0 BRA `(.L_x_104) ;  /* 0x0000000000200947 */ /* 0x004fea0003800000 */
.L_x_105:
[----:B--2---:R2:W3:Y:S02]  /*5860*/  SYNCS.PHASECHK.TRANS64.TRYWAIT P0, [R0+URZ], R2 ;  /* 0x00000002000075a7 */ /* 0x0044e400080011ff */
[----:B---3--:R-:W-:Y:S05]  /*5870*/  @!P0 NANOSLEEP.SYNCS 0x989680 ;  /* 0x009896800000895d */ /* 0x008fea0003900000 */
[----:B------:R-:W3:Y:S02]  /*5880*/  @!P0 SYNCS.PHASECHK.TRANS64 P0, [R0+URZ], R2 ;  /* 0x00000002000085a7 */ /* 0x000ee400080010ff */
[----:B---3--:R-:W-:Y:S05]  /*5890*/  @!P0 BRA `(.L_x_105) ;  /* 0xfffffffc00f08947 */ /* 0x008fea000383ffff */
[----:B------:R-:W-:Y:S05]  /*58a0*/  BRA `(.L_x_104) ;  /* 0x00000000000c7947 */ /* 0x000fea0003800000 */
.L_x_102:
[----:B------:R-:W-:-:S04]  /*58b0*/  UIADD3 UR4, UPT, UPT, UR17, 0x2a0, URZ ;  /* 0x000002a011047890 */ /* 0x000fc8000fffe0ff */
[----:B------:R-:W-:-:S09]  /*58c0*/  UPRMT UR4, UR30, 0x654, UR4 ;  /* 0x000006541e047896 */ /* 0x000fd20008000004 */
[----:B------:R-:W-:Y:S03]  /*58d0*/  SYNCS.ARRIVE.TRANS64.RED.A1T0 RZ, [UR4], RZ ;  /* 0x000000ffffff79a7 */ /* 0x000fe60008100404 */
.L_x_104:
[----:B-12---:R-:W-:Y:S01]  /*58e0*/  SHF.L.U32 R2, RZ, 0x1f, RZ ;  /* 0x0000001fff027819 */ /* 0x006fe200000006ff */
[----:B------:R-:W-:Y:S01]  /*58f0*/  UIADD3 UR4, UPT, UPT, UR17, 0x2a0, URZ ;  /* 0x000002a011047890 */ /* 0x000fe2000fffe0ff */
[----:B------:R-:W-:Y:S02]  /*5900*/  PLOP3.LUT P0, PT, PT, PT, UP0, 0x80, 0x8 ;  /* 0x000000000008781c */ /* 0x000fe40003f0f008 */
[----:B----4-:R-:W1:Y:S02]  /*5910*/  SYNCS.PHASECHK.TRANS64.TRYWAIT P1, [UR17+0x2a0], R2 ;  /* 0x0002a002ff0075a7 */ /* 0x010e640008021111 */
[----:B-1----:R-:W-:Y:S09]  /*5920*/  @!P1 BRA `(.L_x_106) ;  /* 0x0000004c00fc9947 */ /* 0x002ff20003800000 */
.L_x_244:
[----:B------:R-:W-:Y:S01]  /*5930*/  @!UP0 UPRMT UR4, UR30, 0x654, UR4 ;  /* 0x000006541e048896 */ /* 0x000fe20008000004 */
[----:B------:R-:W-:Y:S01]  /*5940*/  LOP3.LUT R3, R3, 0xffff, RZ, 0xc0, !PT ;  /* 0x0000ffff03037812 */ /* 0x000fe200078ec0ff */
[----:B-1----:R-:W-:-:S03]  /*5950*/  IMAD.MOV.U32 R2, RZ, RZ, 0xffff ;  /* 0x0000ffffff027424 */ /* 0x002fc600078e00ff */
[----:B------:R-:W-:-:S04]  /*5960*/  SHF.R.U32.HI R3, RZ, 0x5, R3 ;  /* 0x00000005ff037819 */ /* 0x000fc80000011603 */
[----:B------:R-:W-:Y:S01]  /*5970*/  @!P0 SYNCS.ARRIVE.TRANS64.RED.A1T0 RZ, [UR4], RZ ;  /* 0x000000ffffff89a7 */ /* 0x000fe20008100404 */
[----:B------:R-:W-:Y:S01]  /*5980*/  NOP ;  /* 0x0000000000007918 */ /* 0x000fe20000000000 */
[----:B------:R-:W1:Y:S01]  /*5990*/  LDS R0, [UR8+0x14] ;  /* 0x00001408ff007984 */ /* 0x000e620008000800 */
[----:B------:R-:W-:-:S04]  /*59a0*/  SHF.L.U32 R2, R2, R3, RZ ;  /* 0x0000000302027219 */ /* 0x000fc800000006ff */
[----:B-1----:R-:W-:-:S04]  /*59b0*/  LOP3.LUT R0, R0, R2, RZ, 0xc0, !PT ;  /* 0x0000000200007212 */ /* 0x002fc800078ec0ff */
[----:B------:R-:W-:Y:S01]  /*59c0*/  ISETP.NE.AND P0, PT, R0, R2, PT ;  /* 0x000000020000720c */ /* 0x000fe20003f05270 */
[----:B------:R-:W-:-:S05]  /*59d0*/  IMAD.MOV.U32 R0, RZ, RZ, 0x1 ;  /* 0x00000001ff007424 */ /* 0x000fca00078e00ff */
[----:B------:R-:W-:-:S07]  /*59e0*/  SHF.L.U32 R0, R0, R3, RZ ;  /* 0x0000000300007219 */ /* 0x000fce00000006ff */
[----:B------:R-:W-:Y:S05]  /*59f0*/  @P0 BRA `(.L_x_107) ;  /* 0x00000000005c0947 */ /* 0x000fea0003800000 */
[----:B------:R-:W1:Y:S02]  /*5a00*/  LDS R3, [UR8+0x18] ;  /* 0x00001808ff037984 */ /* 0x000e640008000800 */
[----:B-1----:R-:W-:-:S04]  /*5a10*/  LOP3.LUT R3, R3, R0, RZ, 0xc0, !PT ;  /* 0x0000000003037212 */ /* 0x002fc800078ec0ff */
[----:B------:R-:W-:-:S13]  /*5a20*/  ISETP.NE.AND P0, PT, R3, R0, PT ;  /* 0x000000000300720c */ /* 0x000fda0003f05270 */
[----:B------:R-:W-:Y:S05]  /*5a30*/  @P0 BRA `(.L_x_108) ;  /* 0x0000000000400947 */ /* 0x000fea0003800000 */
[----:B------:R-:W-:Y:S01]  /*5a40*/  R2UR UR4, R2 ;  /* 0x00000000020472ca */ /* 0x000fe200000e0000 */
[----:B------:R-:W1:Y:S01]  /*5a50*/  S2R R3, SR_LANEID ;  /* 0x0000000000037919 */ /* 0x000e620000000000 */
[----:B------:R-:W-:-:S04]  /*5a60*/  LOP3.LUT R0, RZ, R0, RZ, 0x33, !PT ;  /* 0x00000000ff007212 */ /* 0x000fc800078e33ff */
[----:B---3--:R-:W2:Y:S07]  /*5a70*/  REDUX UR6, R0 ;  /* 0x00000000000673c4 */ /* 0x008eae0000000000 */
[----:B------:R-:W-:-:S03]  /*5a80*/  ULOP3.LUT UR5, URZ, UR4, URZ, 0x33, !UPT ;  /* 0x00000004ff057292 */ /* 0x000fc6000f8e33ff */
[----:B------:R-:W-:Y:S02]  /*5a90*/  VOTEU.ANY UR4, UPT, PT ;  /* 0x0000000000047886 */ /* 0x000fe400038e0100 */
[----:B------:R-:W-:Y:S01]  /*5aa0*/  UFLO.U32 UR4, UR4 ;  /* 0x00000004000472bd */ /* 0x000fe200080e0000 */
[----:B------:R-:W-:-:S04]  /*5ab0*/  IMAD.U32 R2, RZ, RZ, UR5 ;  /* 0x00000005ff027e24 */ /* 0x000fc8000f8e00ff */
[----:B------:R-:W3:Y:S02]  /*5ac0*/  REDUX UR7, R2 ;  /* 0x00000000020773c4 */ /* 0x000ee40000000000 */
[----:B------:R4:W-:Y:S01]  /*5ad0*/  UTCATOMSWS.AND URZ, UR5 ;  /* 0x0000000500ff79e3 */ /* 0x0009e20008000000 */
[----:B--2---:R-:W-:Y:S01]  /*5ae0*/  IMAD.U32 R0, RZ, RZ, UR6 ;  /* 0x00000006ff007e24 */ /* 0x004fe2000f8e00ff */
[----:B-1----:R-:W-:Y:S01]  /*5af0*/  ISETP.EQ.U32.AND P0, PT, R3, UR4, PT ;  /* 0x0000000403007c0c */ /* 0x002fe2000bf02070 */
[----:B---3--:R-:W-:-:S12]  /*5b00*/  IMAD.U32 R2, RZ, RZ, UR7 ;  /* 0x00000007ff027e24 */ /* 0x008fd8000f8e00ff */
[----:B------:R4:W-:Y:S04]  /*5b10*/  @P0 ATOMS.AND RZ, [UR8+0x14], R2 ;  /* 0x00001402ffff098c */ /* 0x0009e8000a800008 */
[----:B------:R4:W-:Y:S01]  /*5b20*/  @P0 ATOMS.AND RZ, [UR8+0x18], R0 ;  /* 0x00001800ffff098c */ /* 0x0009e2000a800008 */
[----:B------:R-:W-:Y:S05]  /*5b30*/  BRA `(.L_x_109) ;  /* 0x0000000000147947 */ /* 0x000fea0003800000 */
.L_x_108:
[----:B------:R-:W-:Y:S02]  /*5b40*/  MOV R2, 0x5b60 ;  /* 0x00005b6000027802 */ /* 0x000fe40000000f00 */
[----:B---3-5:R-:W-:Y:S05]  /*5b50*/  CALL.REL.NOINC `($__internal_0_$__cuda_sm10x_tcgen05_guardrail_trap_col_being_dealloced_not_returned_by_alloc) ;  /* 0x00000050006c7944 */ /* 0x028fea0003c00000 */
[----:B------:R-:W-:Y:S05]  /*5b60*/  BRA `(.L_x_109) ;  /* 0x0000000000087947 */ /* 0x000fea0003800000 */
.L_x_107:
[----:B------:R-:W-:Y:S02]  /*5b70*/  MOV R2, 0x5b90 ;  /* 0x00005b9000027802 */ /* 0x000fe40000000f00 */
[----:B---3-5:R-:W-:Y:S05]  /*5b80*/  CALL.REL.NOINC `($__internal_2_$__cuda_sm10x_tcgen05_guardrail_trap_unallocated_columns_being_dealloced) ;  /* 0x0000005000787944 */ /* 0x028fea0003c00000 */
.L_x_109:
[----:B------:R-:W-:Y:S01]  /*5b90*/  NOP ;  /* 0x0000000000007918 */ /* 0x000fe20000000000 */
[----:B----4-:R-:W-:Y:S05]  /*5ba0*/  EXIT ;  /* 0x000000000000794d */ /* 0x010fea0003800000 */
.L_x_81:
[----:B------:R-:W-:-:S09]  /*5bb0*/  UISETP.NE.OR UP0, UPT, UR18, 0x3, !UP3 ;  /* 0x000000031200788c */ /* 0x000fd2000df05670 */
[----:B------:R-:W-:Y:S05]  /*5bc0*/  BRA.U UP0, `(.L_x_110) ;  /* 0x0000001100c07547 */ /* 0x000fea000b800000 */
[----:B------:R-:W2:Y:S01]  /*5bd0*/  LDCU.64 UR4, c[0x0][0x988] ;  /* 0x00013100ff0477ac */ /* 0x000ea20008000a00 */
[----:B------:R-:W3:Y:S01]  /*5be0*/  S2UR UR6, SR_CgaCtaId ;  /* 0x00000000000679c3 */ /* 0x000ee20000008800 */
[----:B------:R-:W-:Y:S01]  /*5bf0*/  HFMA2 R10, -RZ, RZ, 0, 5.9604644775390625e-08 ;  /* 0x00000001ff0a7431 */ /* 0x000fe200000001ff */
[----:B------:R-:W-:Y:S01]  /*5c00*/  MOV R9, RZ ;  /* 0x000000ff00097202 */ /* 0x000fe20000000f00 */
[----:B------:R-:W4:Y:S01]  /*5c10*/  LDCU UR37, c[0x0][0x370] ;  /* 0x00006e00ff2577ac */ /* 0x000f220008000800 */
[----:B------:R-:W-:Y:S01]  /*5c20*/  HFMA2 R3, -RZ, RZ, 0, 0.00048828125 ;  /* 0x00001000ff037431 */ /* 0x000fe200000001ff */
[----:B------:R-:W1:Y:S03]  /*5c30*/  LDCU.128 UR32, c[0x0][0xc10] ;  /* 0x00018200ff2077ac */ /* 0x000e660008000c00 */
[----:B------:R-:W4:Y:S01]  /*5c40*/  LDC.64 R12, c[0x0][0x348] ;  /* 0x0000d200ff0c7b82 */ /* 0x000f220000000a00 */
[----:B------:R-:W1:Y:S01]  /*5c50*/  LDCU UR36, c[0x0][0x374] ;  /* 0x00006e80ff2477ac */ /* 0x000e620008000800 */
[----:B------:R-:W4:Y:S01]  /*5c60*/  LDCU.64 UR30, c[0x0][0x990] ;  /* 0x00013200ff1e77ac */ /* 0x000f220008000a00 */
[----:B------:R-:W4:Y:S01]  /*5c70*/  LDCU UR26, c[0x0][0xc0c] ;  /* 0x00018180ff1a77ac */ /* 0x000f220008000800 */
[----:B--2---:R-:W-:Y:S01]  /*5c80*/  UISETP.NE.U32.AND UP0, UPT, UR4, URZ, UPT ;  /* 0x000000ff0400728c */ /* 0x004fe2000bf05070 */
[----:B------:R-:W2:Y:S01]  /*5c90*/  LDCU.128 UR40, c[0x0][0xa80] ;  /* 0x00015000ff2877ac */ /* 0x000ea20008000c00 */
[----:B------:R-:W2:Y:S01]  /*5ca0*/  LDCU UR52, c[0x0][0xc20] ;  /* 0x00018400ff3477ac */ /* 0x000ea20008000800 */
[----:B------:R-:W2:Y:S01]  /*5cb0*/  LDCU UR4, c[0x0][0xc30] ;  /* 0x00018600ff0477ac */ /* 0x000ea20008000800 */
[----:B------:R-:W2:Y:S01]  /*5cc0*/  LDCU.128 UR48, c[0x0][0xa90] ;  /* 0x00015200ff3077ac */ /* 0x000ea20008000c00 */
[----:B------:R-:W-:Y:S01]  /*5cd0*/  UMOV UR27, 0x400 ;  /* 0x00000400001b7882 */ /* 0x000fe20000000000 */
[----:B-1----:R-:W-:-:S02]  /*5ce0*/  UIMAD.WIDE.U32 UR8, UR36, UR35, URZ ;  /* 0x00000023240872a5 */ /* 0x002fc4000f8e00ff */
[----:B---3--:R-:W-:Y:S02]  /*5cf0*/  ULEA UR27, UR6, UR27, 0x18 ;  /* 0x0000001b061b7291 */ /* 0x008fe4000f8ec0ff */
[----:B----4-:R-:W-:Y:S02]  /*5d00*/  UIMAD.WIDE.U32 UR6, UR37, UR32, URZ ;  /* 0x00000020250672a5 */ /* 0x010fe4000f8e00ff */
[----:B------:R-:W-:Y:S02]  /*5d10*/  UISETP.NE.AND.EX UP5, UPT, UR5, URZ, UPT, UP0 ;  /* 0x000000ff0500728c */ /* 0x000fe4000bfa5300 */
[----:B------:R-:W-:Y:S02]  /*5d20*/  UISETP.NE.U32.AND UP6, UPT, UR30, URZ, UPT ;  /* 0x000000ff1e00728c */ /* 0x000fe4000bfc5070 */
[----:B------:R-:W-:Y:S02]  /*5d30*/  UIADD3 UR38, UPT, UPT, UR27, 0x278, URZ ;  /* 0x000002781b267890 */ /* 0x000fe4000fffe0ff */
[----:B------:R-:W-:-:S02]  /*5d40*/  UISETP.NE.AND UP0, UPT, UR39, 0x1, UPT ;  /* 0x000000012700788c */ /* 0x000fc4000bf05270 */
[----:B------:R-:W-:Y:S02]  /*5d50*/  UISETP.GE.AND UP2, UPT, UR39, 0x1, UPT ;  /* 0x000000012700788c */ /* 0x000fe4000bf46270 */
[----:B------:R-:W-:Y:S01]  /*5d60*/  UISETP.NE.AND UP0, UPT, UR26, 0x1, UPT ;  /* 0x000000011a00788c */ /* 0x000fe2000bf05270 */
[----:B------:R-:W-:Y:S01]  /*5d70*/  UMOV UR6, UR7 ;  /* 0x0000000700067c82 */ /* 0x000fe20008000000 */
[----:B------:R-:W-:Y:S01]  /*5d80*/  UMOV UR45, UR9 ;  /* 0x00000009002d7c82 */ /* 0x000fe20008000000 */
[----:B------:R-:W-:Y:S02]  /*5d90*/  UISETP.NE.AND UP2, UPT, UR34, 0x1, UPT ;  /* 0x000000012200788c */ /* 0x000fe4000bf45270 */
[----:B--2---:R-:W-:Y:S01]  /*5da0*/  UISETP.NE.AND UP0, UPT, UR40, 0x1, UPT ;  /* 0x000000012800788c */ /* 0x004fe2000bf05270 */
[----:B------:R-:W-:Y:S01]  /*5db0*/  UMOV UR29, URZ ;  /* 0x000000ff001d7c82 */ /* 0x000fe20008000000 */
[----:B------:R-:W1:Y:S01]  /*5dc0*/  LDCU UR53, c[0x0][0xaa0] ;  /* 0x00015400ff3577ac */ /* 0x000e620008000800 */
[----:B------:R-:W-:Y:S01]  /*5dd0*/  UPLOP3.LUT UP4, UPT, UPT, UPT, UPT, 0x40, 0x4 ;  /* 0x000000000004789c */ /* 0x000fe20003f8e870 */
[----:B------:R-:W2:Y:S01]  /*5de0*/  LDCU.64 UR24, c[0x0][0xc28] ;  /* 0x00018500ff1877ac */ /* 0x000ea20008000a00 */
[----:B------:R-:W-:-:S02]  /*5df0*/  UISETP.NE.AND.EX UP6, UPT, UR31, URZ, UPT, UP6 ;  /* 0x000000ff1f00728c */ /* 0x000fc4000bfc5360 */
[----:B------:R-:W-:Y:S02]  /*5e00*/  UPRMT UR38, URZ, 0x654, UR38 ;  /* 0x00000654ff267896 */ /* 0x000fe40008000026 */
[----:B------:R-:W-:Y:S02]  /*5e10*/  USHF.R.U32.HI UR47, URZ, UR33, UR6 ;  /* 0x00000021ff2f7299 */ /* 0x000fe40008011606 */
[----:B------:R-:W-:Y:S02]  /*5e20*/  USHF.R.U32.HI UR45, URZ, UR52, UR45 ;  /* 0x00000034ff2d7299 */ /* 0x000fe4000801162d */
[----:B------:R-:W-:Y:S02]  /*5e30*/  UISETP.NE.AND UP3, UPT, UR4, 0x1, UPT ;  /* 0x000000010400788c */ /* 0x000fe4000bf65270 */
[----:B------:R-:W-:Y:S02]  /*5e40*/  UISETP.NE.AND UP2, UPT, UR43, 0x1, UPT ;  /* 0x000000012b00788c */ /* 0x000fe4000bf45270 */
[----:B------:R-:W-:-:S11]  /*5e50*/  UISETP.NE.AND UP0, UPT, UR50, 0x1, UPT ;  /* 0x000000013200788c */ /* 0x000fd6000bf05270 */
.L_x_119:
[----:B------:R-:W-:Y:S04]  /*5e60*/  SHF.L.U32 R2, R9, 0x1f, RZ ;  /* 0x0000001f09027819 */ /* 0x000fe800000006ff */
[----:B------:R-:W3:Y:S02]  /*5e70*/  SYNCS.PHASECHK.TRANS64.TRYWAIT P0, [UR27+0x270], R2 ;  /* 0x00027002ff0075a7 */ /* 0x000ee4000800111b */
[----:B---34-:R-:W-:Y:S05]  /*5e80*/  @!P0 BRA `(.L_x_111) ;  /* 0x0000004800bc8947 */ /* 0x018fea0003800000 */
.L_x_246:
[----:B------:R-:W4:Y:S01]  /*5e90*/  LDS.128 R4, [UR27+0x2b0] ;  /* 0x0002b01bff047984 */ /* 0x000f220008000c00 */
[----:B------:R-:W-:Y:S01]  /*5ea0*/  UISETP.GE.AND UP0, UPT, UR39, 0x1, UPT ;  /* 0x000000012700788c */ /* 0x000fe2000bf06270 */
[----:B------:R-:W-:Y:S01]  /*5eb0*/  @!PT LDS RZ, [RZ] ;  /* 0x00000000fffff984 */ /* 0x000fe20000000800 */
[----:B------:R-:W-:Y:S01]  /*5ec0*/  @!PT LDS RZ, [RZ] ;  /* 0x00000000fffff984 */ /* 0x000fe20000000800 */
[----:B------:R-:W-:Y:S01]  /*5ed0*/  @!PT LDS RZ, [RZ] ;  /* 0x00000000fffff984 */ /* 0x000fe20000000800 */
[----:B------:R-:W-:Y:S01]  /*5ee0*/  @!PT LDS RZ, [RZ] ;  /* 0x00000000fffff984 */ /* 0x000fe20000000800 */
[----:B------:R1:W-:Y:S06]  /*5ef0*/  MEMBAR.ALL.CTA ;  /* 0x0000000000007992 */ /* 0x0003ec0000008000 */
[----:B-1----:R-:W1:Y:S02]  /*5f00*/  FENCE.VIEW.ASYNC.S ;  /* 0x00000000000073c6 */ /* 0x002e640000000000 */
[----:B-1----:R-:W-:Y:S01]  /*5f10*/  SYNCS.ARRIVE.TRANS64.RED.A1T0 RZ, [UR38], RZ ;  /* 0x000000ffffff79a7 */ /* 0x002fe20008100426 */
[----:B----4-:R-:W-:Y:S11]  /*5f20*/  LOP3.LUT P0, RZ, R6, 0x1, RZ, 0xc0, !PT ;  /* 0x0000000106ff7812 */ /* 0x010ff6000780c0ff */
[----:B------:R-:W-:Y:S02]  /*5f30*/  @!UPT UIADD3 URZ, UPT, UPT, URZ, URZ, URZ ;  /* 0x000000fffffff290 */ /* 0x000fe4000fffe0ff */
[----:B------:R-:W-:Y:S01]  /*5f40*/  VOTEU.ANY UP2, P0 ;  /* 0x0000000000ff7886 */ /* 0x000fe20000040100 */
[----:B------:R-:W-:Y:S11]  /*5f50*/  PLOP3.LUT P0, PT, PT, PT, UP2, 0x80, 0x8 ;  /* 0x000000000008781c */ /* 0x000ff60003f0f028 */
[----:B------:R-:W-:Y:S02]  /*5f60*/  @!UPT UIADD3 URZ, UPT, UPT, URZ, URZ, URZ ;  /* 0x000000fffffff290 */ /* 0x000fe4000fffe0ff */
[----:B---3--:R-:W-:Y:S02]  /*5f70*/  @P0 MOV R2, R4 ;  /* 0x0000000400020202 */ /* 0x008fe40000000f00 */
[----:B------:R-:W-:Y:S02]  /*5f80*/  @P0 LOP3.LUT R0, R5, 0xffff, RZ, 0xc0, !PT ;  /* 0x0000ffff05000812 */ /* 0x000fe400078ec0ff */
[----:B------:R-:W-:Y:S02]  /*5f90*/  @P0 R2UR UR5, R2 ;  /* 0x00000000020502ca */ /* 0x000fe400000e0000 */
[----:B------:R-:W-:Y:S11]  /*5fa0*/  @P0 R2UR UR4, R0 ;  /* 0x00000000000402ca */ /* 0x000ff600000e0000 */
[----:B------:R-:W-:Y:S02]  /*5fb0*/  @UP2 UMOV UR23, UR5 ;  /* 0x0000000500172c82 */ /* 0x000fe40008000000 */
[----:B------:R-:W-:Y:S01]  /*5fc0*/  @UP2 UMOV UR15, UR4 ;  /* 0x00000004000f2c82 */ /* 0x000fe20008000000 */
[----:B------:R-:W-:Y:S05]  /*5fd0*/  BRA.U !UP0, `(.L_x_112) ;  /* 0x0000000108c07547 */ /* 0x000fea000b800000 */
[----:B------:R-:W-:Y:S02]  /*5fe0*/  UP2UR UR14, UPR, URZ, 0x4 ;  /* 0x00000004ff0e7883 */ /* 0x000fe40008000000 */
[----:B------:R-:W-:Y:S02]  /*5ff0*/  UISETP.NE.AND UP2, UPT, UR34, 0x1, UPT ;  /* 0x000000012200788c */ /* 0x000fe4000bf45270 */
[----:B------:R-:W-:Y:S02]  /*6000*/  UIMAD.WIDE.U32 UR6, UR15, UR35, URZ ;  /* 0x000000230f0672a5 */ /* 0x000fe4000f8e00ff */
[----:B------:R-:W-:Y:S02]  /*6010*/  UIMAD.WIDE.U32 UR10, UR23, UR32, URZ ;  /* 0x00000020170a72a5 */ /* 0x000fe4000f8e00ff */
[----:B------:R-:W-:Y:S02]  /*6020*/  USEL UR4, UR36, UR45, !UP2 ;  /* 0x0000002d24047287 */ /* 0x000fe4000d000000 */
[----:B------:R-:W-:Y:S02]  /*6030*/  UISETP.NE.AND UP0, UPT, UR26, 0x1, UPT ;  /* 0x000000011a00788c */ /* 0x000fe4000bf05270 */
[----:B------:R-:W-:Y:S02]  /*6040*/  UP2UR UR18, UPR, URZ, 0x2 ;  /* 0x00000002ff127883 */ /* 0x000fe40008000000 */
[----:B------:R-:W-:Y:S02]  /*6050*/  UISETP.NE.AND UP1, UPT, UR39, 0x1, UPT ;  /* 0x000000012700788c */ /* 0x000fe4000bf25270 */
[----:B--2---:R-:W-:Y:S02]  /*6060*/  UIMAD.WIDE.U32 UR12, UR4, UR24, URZ ;  /* 0x00000018040c72a5 */ /* 0x004fe4000f8e00ff */
[----:B------:R-:W-:Y:S01]  /*6070*/  USEL UR9, UR37, UR47, !UP0 ;  /* 0x0000002f25097287 */ /* 0x000fe2000c000000 */
[----:B------:R-:W-:Y:S01]  /*6080*/  UMOV UR6, UR7 ;  /* 0x0000000700067c82 */ /* 0x000fe20008000000 */
[----:B------:R-:W-:Y:S01]  /*6090*/  UMOV UR5, UR11 ;  /* 0x0000000b00057c82 */ /* 0x000fe20008000000 */
[----:B------:R-:W-:Y:S02]  /*60a0*/  USHF.R.U32.HI UR7, URZ, UR52, UR6 ;  /* 0x00000034ff077299 */ /* 0x000fe40008011606 */
[----:B------:R-:W-:Y:S02]  /*60b0*/  USHF.R.U32.HI UR6, URZ, UR33, UR5 ;  /* 0x00000021ff067299 */ /* 0x000fe40008011605 */
[----:B------:R-:W-:Y:S02]  /*60c0*/  UIMAD.WIDE.U32 UR16, UR9, UR24, URZ ;  /* 0x00000018091072a5 */ /* 0x000fe4000f8e00ff */
[----:B------:R-:W-:Y:S02]  /*60d0*/  USEL UR8, UR15, UR7, !UP2 ;  /* 0x000000070f087287 */ /* 0x000fe4000d000000 */
[----:B------:R-:W-:Y:S02]  /*60e0*/  UISETP.NE.AND UP2, UPT, UR14, URZ, UPT ;  /* 0x000000ff0e00728c */ /* 0x000fe4000bf45270 */
[----:B------:R-:W-:Y:S01]  /*60f0*/  UIMAD.WIDE.U32 UR10, UR8, UR24, URZ ;  /* 0x00000018080a72a5 */ /* 0x000fe2000f8e00ff */
[----:B------:R-:W-:Y:S02]  /*6100*/  UMOV UR5, UR13 ;  /* 0x0000000d00057c82 */ /* 0x000fe40008000000 */
[----:B------:R-:W-:Y:S03]  /*6110*/  @UP1 USHF.R.U32.HI UR4, URZ, UR25, UR5 ;  /* 0x00000019ff041299 */ /* 0x000fe60008011605 */
[----:B------:R-:W-:Y:S01]  /*6120*/  UMOV UR5, UR17 ;  /* 0x0000001100057c82 */ /* 0x000fe20008000000 */
[----:B------:R-:W-:Y:S02]  /*6130*/  UIMAD UR4, UR39, UR4, URZ ;  /* 0x00000004270472a4 */ /* 0x000fe4000f8e02ff */
[----:B------:R-:W-:Y:S02]  /*6140*/  @UP1 USHF.R.U32.HI UR9, URZ, UR25, UR5 ;  /* 0x00000019ff091299 */ /* 0x000fe40008011605 */
[----:B------:R-:W-:Y:S02]  /*6150*/  USEL UR5, UR23, UR6, !UP0 ;  /* 0x0000000617057287 */ /* 0x000fe4000c000000 */
[----:B------:R-:W-:Y:S02]  /*6160*/  UIMAD UR6, UR39, UR9, URZ ;  /* 0x00000009270672a4 */ /* 0x000fe4000f8e02ff */
[----:B------:R-:W-:Y:S03]  /*6170*/  UISETP.GE.AND UP0, UPT, UR8, UR4, UPT ;  /* 0x000000040800728c */ /* 0x000fe6000bf06270 */
[----:B------:R-:W-:Y:S01]  /*6180*/  UMOV UR4, UR11 ;  /* 0x0000000b00047c82 */ /* 0x000fe20008000000 */
[----:B------:R-:W-:Y:S02]  /*6190*/  UISETP.GE.OR UP0, UPT, UR5, UR6, UP0 ;  /* 0x000000060500728c */ /* 0x000fe40008706670 */
[----:B------:R-:W-:Y:S02]  /*61a0*/  USHF.R.U32.HI UR4, URZ, UR25, UR4 ;  /* 0x00000019ff047299 */ /* 0x000fe40008011604 */
[----:B------:R-:W-:Y:S02]  /*61b0*/  UIMAD.WIDE.U32 UR6, UR5, UR24, URZ ;  /* 0x00000018050672a5 */ /* 0x000fe4000f8e00ff */
[----:B------:R-:W-:Y:S04]  /*61c0*/  USEL UR10, UR8, UR4, !UP1 ;  /* 0x00000004080a7287 */ /* 0x000fe8000c800000 */
[----:B------:R-:W-:Y:S01]  /*61d0*/  UIADD3 UR11, UPT, UPT, -UR10, URZ, URZ ;  /* 0x000000ff0a0b7290 */ /* 0x000fe2000fffe1ff */
[----:B------:R-:W-:Y:S01]  /*61e0*/  @!UP0 UMOV UR4, UR7 ;  /* 0x0000000700048c82 */ /* 0x000fe20008000000 */
[----:B------:R-:W-:Y:S02]  /*61f0*/  UIADD3 UR7, UPT, UPT, -UR8, URZ, URZ ;  /* 0x000000ff08077290 */ /* 0x000fe4000fffe1ff */
[----:B------:R-:W-:Y:S02]  /*6200*/  @!UP0 USHF.R.U32.HI UR4, URZ, UR25, UR4 ;  /* 0x00000019ff048299 */ /* 0x000fe40008011604 */
[----:B------:R-:W-:Y:S02]  /*6210*/  UIMAD UR6, UR39, UR11, UR8 ;  /* 0x0000000b270672a4 */ /* 0x000fe4000f8e0208 */
[----:B------:R-:W-:Y:S02]  /*6220*/  @!UP0 USEL UR4, UR5, UR4, !UP1 ;  /* 0x0000000405048287 */ /* 0x000fe4000c800000 */
[----:B------:R-:W-:Y:S02]  /*6230*/  UISETP.NE.AND UP1, UPT, UR18, URZ, UPT ;  /* 0x000000ff1200728c */ /* 0x000fe4000bf25270 */
[----:B------:R-:W-:Y:S02]  /*6240*/  @!UP0 UIMAD UR6, UR9, UR6, UR4 ;  /* 0x00000006090682a4 */ /* 0x000fe4000f8e0204 */
[----:B------:R-:W-:Y:S02]  /*6250*/  @!UP0 UIADD3 UR9, UPT, UPT, UR10, -UR4, URZ ;  /* 0x800000040a098290 */ /* 0x000fe4000fffe0ff */
[----:B------:R-:W-:Y:S02]  /*6260*/  UIADD3 UR4, UPT, UPT, -UR5, URZ, URZ ;  /* 0x000000ff05047290 */ /* 0x000fe4000fffe1ff */
[----:B------:R-:W-:Y:S03]  /*6270*/  @!UP0 UIMAD UR8, UR9, UR39, UR5 ;  /* 0x00000027090882a4 */ /* 0x000fe6000f8e0205 */
[----:B------:R-:W-:Y:S01]  /*6280*/  @!UP0 UMOV UR5, UR6 ;  /* 0x0000000600058c82 */ /* 0x000fe20008000000 */
[----:B------:R-:W-:Y:S02]  /*6290*/  UIMAD UR6, UR26, UR4, UR23 ;  /* 0x000000041a0672a4 */ /* 0x000fe4000f8e0217 */
[----:B------:R-:W-:Y:S02]  /*62a0*/  UIMAD UR4, UR34, UR7, UR15 ;  /* 0x00000007220472a4 */ /* 0x000fe4000f8e020f */
[----:B------:R-:W-:Y:S02]  /*62b0*/  UIMAD UR23, UR5, UR26, UR6 ;  /* 0x0000001a051772a4 */ /* 0x000fe4000f8e0206 */
[----:B------:R-:W-:Y:S11]  /*62c0*/  UIMAD UR15, UR8, UR34, UR4 ;  /* 0x00000022080f72a4 */ /* 0x000ff6000f8e0204 */
[----:B------:R-:W-:Y:S01]  /*62d0*/  @!UPT UIADD3 URZ, UPT, UPT, URZ, URZ, URZ ;  /* 0x000000fffffff290 */ /* 0x000fe2000fffe0ff */
.L_x_112:
[----:B------:R-:W1:Y:S01]  /*62e0*/  @!UP3 LDCU.128 UR8, c[0x0][0xc10] ;  /* 0x00018200ff08b7ac */ /* 0x000e620008000c00 */
[----:B------:R-:W-:Y:S04]  /*62f0*/  ISETP.NE.U32.AND P1, PT, RZ, UR30, PT ;  /* 0x0000001eff007c0c */ /* 0x000fe8000bf25070 */
[----:B------:R-:W-:Y:S01]  /*6300*/  ISETP.NE.AND.EX P1, PT, RZ, UR31, PT, P1 ;  /* 0x0000001fff007c0c */ /* 0x000fe2000bf25310 */
[----:B------:R-:W3:Y:S01]  /*6310*/  @!UP3 LDCU UR5, c[0x0][0xc0c] ;  /* 0x00018180ff05b7ac */ /* 0x000ee20008000800 */
[----:B------:R-:W-:Y:S02]  /*6320*/  USHF.L.U32 UR19, UR19, 0x6, URZ ;  /* 0x0000000613137899 */ /* 0x000fe400080006ff */
[----:B-1----:R-:W-:Y:S07]  /*6330*/  UIMAD.WIDE.U32 UR6, UR23, UR8, URZ ;  /* 0x00000008170672a5 */ /* 0x002fee000f8e00ff */
[----:B------:R-:W-:Y:S01]  /*6340*/  @!UP3 UMOV UR4, UR7 ;  /* 0x000000070004bc82 */ /* 0x000fe20008000000 */
[----:B---3--:R-:W-:Y:S02]  /*6350*/  @!UP3 UISETP.NE.AND UP0, UPT, UR5, 0x1, UPT ;  /* 0x000000010500b88c */ /* 0x008fe4000bf05270 */
[----:B------:R-:W-:Y:S02]  /*6360*/  @!UP3 USHF.R.U32.HI UR4, URZ, UR9, UR4 ;  /* 0x00000009ff04b299 */ /* 0x000fe40008011604 */
[----:B------:R-:W-:Y:S02]  /*6370*/  UIMAD.WIDE.U32 UR6, UR15, UR11, URZ ;  /* 0x0000000b0f0672a5 */ /* 0x000fe4000f8e00ff */
[----:B------:R-:W-:Y:S02]  /*6380*/  @!UP3 USEL UR8, UR23, UR4, !UP0 ;  /* 0x000000041708b287 */ /* 0x000fe4000c000000 */
[----:B------:R-:W-:Y:S03]  /*6390*/  @!UP3 UISETP.NE.AND UP0, UPT, UR10, 0x1, UPT ;  /* 0x000000010a00b88c */ /* 0x000fe6000bf05270 */
[----:B------:R-:W-:Y:S02]  /*63a0*/  @!UP3 UMOV UR6, UR7 ;  /* 0x000000070006bc82 */ /* 0x000fe40008000000 */
[----:B------:R-:W1:Y:S02]  /*63b0*/  @!UP3 LDCU UR4, c[0x0][0xc20] ;  /* 0x00018400ff04b7ac */ /* 0x000e640008000800 */
[----:B-1----:R-:W-:Y:S04]  /*63c0*/  @!UP3 USHF.R.U32.HI UR6, URZ, UR4, UR6 ;  /* 0x00000004ff06b299 */ /* 0x002fe80008011606 */
[----:B------:R-:W-:Y:S04]  /*63d0*/  @!UP3 USEL UR6, UR15, UR6, !UP0 ;  /* 0x000000060f06b287 */ /* 0x000fe8000c000000 */
[----:B------:R-:W-:Y:S02]  /*63e0*/  @!UP3 UIADD3 UR4, UPT, UPT, -UR8, UR6, URZ ;  /* 0x000000060804b290 */ /* 0x000fe4000fffe1ff */
[----:B------:R-:W-:Y:S02]  /*63f0*/  @!UP3 UIADD3 UR6, UPT, UPT, UR8, -UR6, URZ ;  /* 0x800000060806b290 */ /* 0x000fe4000fffe0ff */
[----:B------:R-:W-:Y:S02]  /*6400*/  @!UP3 UIMAD UR23, UR4, UR5, UR23 ;  /* 0x000000050417b2a4 */ /* 0x000fe4000f8e0217 */
[----:B------:R-:W-:Y:S01]  /*6410*/  @!UP3 UIMAD UR15, UR6, UR10, UR15 ;  /* 0x0000000a060fb2a4 */ /* 0x000fe2000f8e020f */
[----:B------:R-:W-:Y:S11]  /*6420*/  BRA.U UP4, `(.L_x_113) ;  /* 0x0000000104107547 */ /* 0x000ff6000b800000 */
[----:B------:R-:W-:Y:S04]  /*6430*/  MOV R2, UR55 ;  /* 0x0000003700027c02 */ /* 0x000fe80008000f00 */
[----:B------:R-:W-:Y:S04]  /*6440*/  SHF.L.U32 R2, R2, 0x1f, RZ ;  /* 0x0000001f02027819 */ /* 0x000fe800000006ff */
[----:B------:R-:W1:Y:S02]  /*6450*/  SYNCS.PHASECHK.TRANS64.TRYWAIT P2, [UR27+0x268], R2 ;  /* 0x00026802ff0075a7 */ /* 0x000e64000804111b */
[----:B-1----:R-:W-:Y:S05]  /*6460*/  @!P2 BRA `(.L_x_114) ;  /* 0x00000044005ca947 */ /* 0x002fea0003800000 */
.L_x_113:
[----:B------:R-:W-:Y:S05]  /*6470*/  BRA.U !UP6, `(.L_x_115) ;  /* 0x000000010e387547 */ /* 0x000fea000b800000 */
[----:B------:R-:W-:Y:S01]  /*6480*/  UPLOP3.LUT UP1, UPT, UPT, UPT, UP5, 0x80, 0x8 ;  /* 0x000000000008789c */ /* 0x000fe20003f2f050 */
[----:B-1----:R-:W-:Y:S01]  /*6490*/  HFMA2 R0, -RZ, RZ, 0, 5.9604644775390625e-08 ;  /* 0x00000001ff007431 */ /* 0x002fe200000001ff */
[----:B------:R-:W1:Y:S01]  /*64a0*/  LDCU.64 UR8, c[0x0][0x358] ;  /* 0x00006b00ff0877ac */ /* 0x000e620008000a00 */
[----:B------:R-:W-:Y:S03]  /*64b0*/  IMAD.MOV.U32 R45, RZ, RZ, 0x1 ;  /* 0x00000001ff2d7424 */ /* 0x000fe600078e00ff */
[----:B------:R-:W-:Y:S05]  /*64c0*/  PLOP3.LUT P2, PT, PT, PT, UP1, 0x80, 0x8 ;  /* 0x000000000008781c */ /* 0x000fea0003f4f018 */
[----:B------:R-:W3:Y:S01]  /*64d0*/  @UP1 LDCU.64 UR4, c[0x0][0x988] ;  /* 0x00013100ff0417ac */ /* 0x000ee20008000a00 */
[----:B------:R-:W-:Y:S07]  /*64e0*/  @UP1 UIMAD UR6, UR46, UR30, URZ ;  /* 0x0000001e2e0612a4 */ /* 0x000fee000f8e02ff */
[----:B------:R-:W-:Y:S01]  /*64f0*/  @!P2 PRMT R45, R0, 0x7610, R45 ;  /* 0x00007610002da816 */ /* 0x000fe2000000002d */
[----:B---3--:R-:W-:Y:S06]  /*6500*/  @UP1 UIMAD.WIDE UR4, UR6, 0x4, UR4 ;  /* 0x00000004060418a5 */ /* 0x008fec000f8e0204 */
[----:B-----5:R-:W-:Y:S01]  /*6510*/  IMAD.U32 R26, RZ, RZ, UR4 ;  /* 0x00000004ff1a7e24 */ /* 0x020fe2000f8e00ff */
[----:B------:R-:W-:Y:S04]  /*6520*/  MOV R27, UR5 ;  /* 0x00000005001b7c02 */ /* 0x000fe80008000f00 */
[----:B------:R-:W3:Y:S01]  /*6530*/  @!UP1 LDCU UR4, c[0x0][0x980] ;  /* 0x00013000ff0497ac */ /* 0x000ee20008000800 */
[----:B-1----:R4:W5:Y:S02]  /*6540*/  @P2 LDG.E R26, desc[UR8][R26.64] ;  /* 0x000000081a1a2981 */ /* 0x002964000c1e1900 */
[----:B---34-:R-:W-:Y:S07]  /*6550*/  @!P2 IMAD.U32 R26, RZ, RZ, UR4 ;  /* 0x00000004ff1aae24 */ /* 0x018fee000f8e00ff */
.L_x_115:
[----:B-----5:R-:W-:Y:S01]  /*6560*/  @!P1 FSETP.EQ.AND P3, PT, R26, RZ, PT ;  /* 0x000000ff1a00920b */ /* 0x020fe20003f62000 */
[----:B------:R-:W-:Y:S01]  /*6570*/  @!UPT UIADD3 URZ, UPT, UPT, URZ, URZ, URZ ;  /* 0x000000fffffff290 */ /* 0x000fe2000fffe0ff */
[----:B------:R-:W-:Y:S11]  /*6580*/  @!P1 BRA `(.L_x_116) ;  /* 0x0000000000149947 */ /* 0x000ff60003800000 */
[----:B------:R-:W-:Y:S02]  /*6590*/  LOP3.LUT P1, RZ, R45, 0xff, RZ, 0xc0, !PT ;  /* 0x000000ff2dff7812 */ /* 0x000fe4000782c0ff */
[----:B------:R-:W-:Y:S04]  /*65a0*/  PLOP3.LUT P3, PT, PT, PT, UP1, 0x80, 0x8 ;  /* 0x000000000008781c */ /* 0x000fe80003f6f018 */
[----:B------:R-:W-:Y:S07]  /*65b0*/  PLOP3.LUT P3, PT, P3, PT, PT, 0x8, 0x80 ;  /* 0x000000000080781c */ /* 0x000fee0001f6e170 */
[----:B------:R-:W-:Y:S11]  /*65c0*/  @P1 FSETP.EQ.AND P3, PT, R26, RZ, PT ;  /* 0x000000ff1a00120b */ /* 0x000ff60003f62000 */
[----:B------:R-:W-:Y:S02]  /*65d0*/  @!UPT UIADD3 URZ, UPT, UPT, URZ, URZ, URZ ;  /* 0x000000fffffff290 */ /* 0x000fe4000fffe0ff */
.L_x_116:
[----:B------:R-:W-:Y:S01]  /*65e0*/  ULEA UR17, UR29, UR27, 0x3 ;  /* 0x0000001b1d117291 */ /* 0x000fe2000f8e18ff */
[----:B------:R-:W-:Y:S01]  /*65f0*/  SHF.L.U32 R8, R10, 0x1f, RZ ;  /* 0x0000001f0a087819 */ /* 0x000fe200000006ff */
[----:B------:R-:W-:Y:S02]  /*6600*/  USHF.L.U32 UR11, UR44, 0x6, URZ ;  /* 0x000000062c0b7899 */ /* 0x000fe400080006ff */
[----:B------:R-:W-:Y:S02]  /*6610*/  UISETP.NE.AND UP0, UPT, UR40, 0x1, UPT ;  /* 0x000000012800788c */ /* 0x000fe4000bf05270 */
[----:B------:R-:W-:Y:S01]  /*6620*/  UIMAD.WIDE.U32 UR4, UR11, UR41, URZ ;  /* 0x000000290b0472a5 */ /* 0x000fe2000f8e00ff */
[----:B------:R-:W-:Y:S02]  /*6630*/  ELECT P2, URZ, PT ;  /* 0x0000000000ff782f */ /* 0x000fe40003840000 */
[----:B------:R-:W3:Y:S02]  /*6640*/  SYNCS.PHASECHK.TRANS64.TRYWAIT P1, [UR17+0x248], R8 ;  /* 0x00024808ff0075a7 */ /* 0x000ee40008021111 */
[----:B------:R-:W-:Y:S02]  /*6650*/  PLOP3.LUT P2, PT, P3, P2, PT, 0xf2, 0x2f ;  /* 0x00000000002f781c */ /* 0x000fe40001f45e72 */
[----:B------:R-:W-:Y:S02]  /*6660*/  UMOV UR4, UR5 ;  /* 0x0000000500047c82 */ /* 0x000fe40008000000 */
[----:B------:R-:W-:Y:S04]  /*6670*/  USHF.R.U32.HI UR4, URZ, UR42, UR4 ;  /* 0x0000002aff047299 */ /* 0x000fe80008011604 */
[----:B------:R-:W-:Y:S02]  /*6680*/  USEL UR12, UR11, UR4, !UP0 ;  /* 0x000000040b0c7287 */ /* 0x000fe4000c000000 */
[----:B------:R-:W-:Y:S02]  /*6690*/  UISETP.NE.AND UP0, UPT, UR43, 0x1, UPT ;  /* 0x000000012b00788c */ /* 0x000fe4000bf05270 */
[----:B------:R-:W-:Y:S02]  /*66a0*/  UIMAD.WIDE.U32 UR4, UR12, UR48, URZ ;  /* 0x000000300c0472a5 */ /* 0x000fe4000f8e00ff */
[----:B------:R-:W-:Y:S01]  /*66b0*/  UIADD3 UR6, UPT, UPT, -UR12, URZ, URZ ;  /* 0x000000ff0c067290 */ /* 0x000fe2000fffe1ff */
[----:B-1----:R-:W-:Y:S03]  /*66c0*/  @!P2 IMAD.MOV.U32 R0, RZ, 0x20, RZ ;  /* 0x00000020ff00a824 */ /* 0x002fe600078e00ff */
[----:B------:R-:W-:Y:S01]  /*66d0*/  UIMAD UR11, UR40, UR6, UR11 ;  /* 0x00000006280b72a4 */ /* 0x000fe2000f8e020b */
[----:B------:R-:W-:Y:S01]  /*66e0*/  @!P2 IMAD.MOV.U32 R0, RZ, 0x400, R0 ;  /* 0x00000400ff00a824 */ /* 0x000fe200078e0000 */
[----:B------:R-:W-:Y:S02]  /*66f0*/  UMOV UR4, UR5 ;  /* 0x0000000500047c82 */ /* 0x000fe40008000000 */
[----:B------:R-:W-:Y:S04]  /*6700*/  USHF.R.U32.HI UR4, URZ, UR49, UR4 ;  /* 0x00000031ff047299 */ /* 0x000fe80008011604 */
[----:B------:R-:W-:Y:S02]  /*6710*/  USEL UR13, UR12, UR4, !UP0 ;  /* 0x000000040c0d7287 */ /* 0x000fe4000c000000 */
[----:B------:R-:W-:Y:S02]  /*6720*/  UISETP.NE.AND UP0, UPT, UR50, 0x1, UPT ;  /* 0x000000013200788c */ /* 0x000fe4000bf05270 */
[----:B------:R-:W-:Y:S07]  /*6730*/  UIMAD.WIDE.U32 UR4, UR13, UR51, URZ ;  /* 0x000000330d0472a5 */ /* 0x000fee000f8e00ff */
[----:B------:R-:W-:Y:S02]  /*6740*/  UMOV UR4, UR5 ;  /* 0x0000000500047c82 */ /* 0x000fe40008000000 */
[----:B------:R-:W-:Y:S04]  /*6750*/  USHF.R.U32.HI UR4, URZ, UR53, UR4 ;  /* 0x00000035ff047299 */ /* 0x000fe80008011604 */
[----:B------:R-:W-:Y:S02]  /*6760*/  USEL UR14, UR13, UR4, !UP0 ;  /* 0x000000040d0e7287 */ /* 0x000fe4000c000000 */
[----:B------:R-:W-:Y:S02]  /*6770*/  UIADD3 UR4, UPT, UPT, -UR13, URZ, URZ ;  /* 0x000000ff0d047290 */ /* 0x000fe4000fffe1ff */
[----:B------:R-:W-:Y:S02]  /*6780*/  UIADD3 UR5, UPT, UPT, -UR14, URZ, URZ ;  /* 0x000000ff0e057290 */ /* 0x000fe4000fffe1ff */
[----:B------:R-:W-:Y:S02]  /*6790*/  UIMAD UR12, UR43, UR4, UR12 ;  /* 0x000000042b0c72a4 */ /* 0x000fe4000f8e020c */
[----:B------:R-:W-:Y:S01]  /*67a0*/  UIMAD UR13, UR50, UR5, UR13 ;  /* 0x00000005320d72a4 */ /* 0x000fe2000f8e020d */
[----:B---3--:R-:W-:Y:S11]  /*67b0*/  @!P1 BRA `(.L_x_117) ;  /* 0x0000004000a09947 */ /* 0x008ff60003800000 */
.L_x_249:
[----:B------:R-:W3:Y:S01]  /*67c0*/  S2UR UR22, SR_CgaCtaId ;  /* 0x00000000001679c3 */ /* 0x000ee20000008800 */
[----:B------:R-:W-:Y:S01]  /*67d0*/  @!P2 R2UR UR5, R0 ;  /* 0x000000000005a2ca */ /* 0x000fe200000e0000 */
[----:B------:R-:W-:Y:S01]  /*67e0*/  VOTEU.ALL UP0, P2 ;  /* 0x0000000000ff7886 */ /* 0x000fe20001000000 */
[----:B-1----:R-:W-:Y:S02]  /*67f0*/  @!P2 IADD3 R2, P1, PT, R12, 0x680, RZ ;  /* 0x000006800c02a810 */ /* 0x002fe40007f3e0ff */
[----:B------:R-:W-:Y:S02]  /*6800*/  @P0 SHF.R.U32.HI R4, RZ, 0x10, R5 ;  /* 0x00000010ff040819 */ /* 0x000fe40000011605 */
[----:B------:R-:W-:Y:S01]  /*6810*/  @!P2 R2UR UR6, R2 ;  /* 0x000000000206a2ca */ /* 0x000fe200000e0000 */
[----:B------:R-:W-:Y:S01]  /*6820*/  @!P2 IMAD.X R0, RZ, RZ, R13, P1 ;  /* 0x000000ffff00a224 */ /* 0x000fe200008e060d */
[----:B------:R-:W-:Y:S01]  /*6830*/  @!UP0 ULEA UR4, UR29, UR27, 0xc ;  /* 0x0000001b1d048291 */ /* 0x000fe2000f8e60ff */
[----:B------:R-:W-:Y:S01]  /*6840*/  @P0 R2UR UR46, R4 ;  /* 0x00000000042e02ca */ /* 0x000fe200000e0000 */
[----:B------:R-:W-:Y:S02]  /*6850*/  @!UP0 UIADD3 UR21, UPT, UPT, UR19, 0x20, URZ ;  /* 0x0000002013158890 */ /* 0x000fe4000fffe0ff */
[----:B------:R-:W-:Y:S02]  /*6860*/  @!UP0 UIADD3 UR8, UPT, UPT, UR4, 0x300, URZ ;  /* 0x0000030004088890 */ /* 0x000fe4000fffe0ff */
[----:B------:R-:W-:Y:S01]  /*6870*/  @!UP0 UPRMT UR16, UR5, 0x5410, URZ ;  /* 0x0000541005108896 */ /* 0x000fe200080000ff */
[----:B------:R-:W-:Y:S01]  /*6880*/  @!P2 R2UR UR5, R0 ;  /* 0x000000000005a2ca */ /* 0x000fe200000e0000 */
[----:B------:R-:W-:Y:S01]  /*6890*/  @!UP0 UIADD3 UR18, UPT, UPT, UR4, 0xb00, URZ ;  /* 0x00000b0004128890 */ /* 0x000fe2000fffe0ff */
[----:B------:R-:W-:Y:S01]  /*68a0*/  @!P2 IMAD.MOV.U32 R0, RZ, RZ, 0x1000 ;  /* 0x00001000ff00a424 */ /* 0x000fe200078e00ff */
[----:B------:R-:W-:Y:S01]  /*68b0*/  UIADD3 UR4, UPT, UPT, UR29, 0x1, URZ ;  /* 0x000000011d047890 */ /* 0x000fe2000fffe0ff */
[----:B------:R-:W-:Y:S03]  /*68c0*/  IMAD.U32 R14, RZ, RZ, UR6 ;  /* 0x00000006ff0e7e24 */ /* 0x000fe6000f8e00ff */
[----:B------:R-:W-:Y:S02]  /*68d0*/  UISETP.NE.AND UP0, UPT, UR4, 0x3, UPT ;  /* 0x000000030400788c */ /* 0x000fe4000bf05270 */
[----:B------:R-:W-:Y:S02]  /*68e0*/  @!P2 R2UR UR6, R14 ;  /* 0x000000000e06a2ca */ /* 0x000fe400000e0000 */
[----:B------:R-:W-:Y:S02]  /*68f0*/  USEL UR4, UR4, URZ, UP0 ;  /* 0x000000ff04047287 */ /* 0x000fe40008000000 */
[----:B------:R-:W-:Y:S01]  /*6900*/  IMAD.U32 R15, RZ, RZ, UR5 ;  /* 0x00000005ff0f7e24 */ /* 0x000fe2000f8e00ff */
[----:B------:R-:W-:Y:S02]  /*6910*/  USEL UR20, URZ, 0x1, UP0 ;  /* 0x00000001ff147887 */ /* 0x000fe40008000000 */
[----:B------:R-:W-:Y:S02]  /*6920*/  UIADD3 UR5, UPT, UPT, UR17, 0x230, URZ ;  /* 0x0000023011057890 */ /* 0x000fe4000fffe0ff */
[----:B------:R-:W-:Y:S01]  /*6930*/  @!P2 R2UR UR7, R15 ;  /* 0x000000000f07a2ca */ /* 0x000fe200000e0000 */
[----:B------:R-:W-:Y:S01]  /*6940*/  VOTEU.ALL UP0, P2 ;  /* 0x0000000000ff7886 */ /* 0x000fe20001000000 */
[----:B------:R-:W-:Y:S04]  /*6950*/  LOP3.LUT R10, R10, UR20, RZ, 0x3c, !PT ;  /* 0x000000140a0a7c12 */ /* 0x000fe8000f8e3cff */
[----:B------:R-:W-:Y:S01]  /*6960*/  @!UP0 UMOV UR9, UR5 ;  /* 0x0000000500098c82 */ /* 0x000fe20008000000 */
[----:B------:R-:W-:Y:S01]  /*6970*/  @!UP0 UMOV UR10, UR19 ;  /* 0x00000013000a8c82 */ /* 0x000fe20008000000 */
[----:B------:R-:W-:Y:S05]  /*6980*/  SHF.L.U32 R2, R10, 0x1f, RZ ;  /* 0x0000001f0a027819 */ /* 0x000fea00000006ff */
[----:B------:R1:W-:Y:S01]  /*6990*/  @!UP0 UTMALDG.5D.IM2COL [UR8], [UR6], UR16 ;  /* 0x00000008060083b4 */ /* 0x0003e20008060010 */
[----:B------:R-:W-:Y:S05]  /*69a0*/  VOTEU.ALL UP0, P2 ;  /* 0x0000000000ff7886 */ /* 0x000fea0001000000 */
[----:B-1----:R-:W-:Y:S01]  /*69b0*/  @!UP0 UMOV UR8, UR18 ;  /* 0x0000001200088c82 */ /* 0x002fe20008000000 */
[----:B------:R-:W-:Y:S01]  /*69c0*/  @!UP0 UMOV UR9, UR5 ;  /* 0x0000000500098c82 */ /* 0x000fe20008000000 */
[----:B------:R-:W-:Y:S01]  /*69d0*/  @!UP0 UMOV UR10, UR21 ;  /* 0x00000015000a8c82 */ /* 0x000fe20008000000 */
[----:B---3--:R-:W-:Y:S01]  /*69e0*/  UPRMT UR5, UR22, 0x654, UR5 ;  /* 0x0000065416057896 */ /* 0x008fe20008000005 */
[----:B------:R1:W-:Y:S01]  /*69f0*/  @!UP0 UTMALDG.5D.IM2COL [UR8], [UR6], UR16 ;  /* 0x00000008060083b4 */ /* 0x0003e20008060010 */
[----:B------:R3:W-:Y:S07]  /*6a00*/  @!P2 SYNCS.ARRIVE.TRANS64.RED.A0TR RZ, [UR17+0x230], R0 ;  /* 0x00023000ffffa9a7 */ /* 0x0007ee0008300411 */
[----:B------:R-:W-:Y:S01]  /*6a10*/  SYNCS.ARRIVE.TRANS64.RED.A1T0 RZ, [UR5], RZ ;  /* 0x000000ffffff79a7 */ /* 0x000fe20008100405 */
[----:B-1----:R-:W-:Y:S09]  /*6a20*/  ULEA UR6, UR4, UR27, 0x3 ;  /* 0x0000001b04067291 */ /* 0x002ff2000f8e18ff */
[----:B------:R-:W1:Y:S02]  /*6a30*/  SYNCS.PHASECHK.TRANS64.TRYWAIT P1, [UR6+0x248], R2 ;  /* 0x00024802ff0075a7 */ /* 0x000e640008021106 */
[----:B-1-3--:R-:W-:Y:S05]  /*6a40*/  @!P1 BRA `(.L_x_118) ;  /* 0x0000004000149947 */ /* 0x00afea0003800000 */
.L_x_251:
[----:B------:R-:W-:Y:S01]  /*6a50*/  UIADD3 UR5, UPT, UPT, UR4, 0x1, URZ ;  /* 0x0000000104057890 */ /* 0x000fe2000fffe0ff */
[----:B-1----:R-:W-:Y:S01]  /*6a60*/  @!P2 IMAD.MOV.U32 R0, RZ, 0x20, RZ ;  /* 0x00000020ff00a824 */ /* 0x002fe200078e00ff */
[----:B------:R-:W-:Y:S01]  /*6a70*/  UIADD3 UR17, UPT, UPT, UR6, 0x230, URZ ;  /* 0x0000023006117890 */ /* 0x000fe2000fffe0ff */
[----:B------:R-:W1:Y:S01]  /*6a80*/  S2UR UR56, SR_CgaCtaId ;  /* 0x00000000003879c3 */ /* 0x000e620000008800 */
[----:B------:R-:W-:Y:S01]  /*6a90*/  UISETP.NE.AND UP0, UPT, UR5, 0x3, UPT ;  /* 0x000000030500788c */ /* 0x000fe2000bf05270 */
[----:B------:R-:W-:Y:S01]  /*6aa0*/  @!P2 IMAD.MOV.U32 R0, RZ, 0x400, R0 ;  /* 0x00000400ff00a824 */ /* 0x000fe200078e0000 */
[----:B------:R-:W-:Y:S01]  /*6ab0*/  UPLOP3.LUT UP4, UPT, UPT, UPT, UPT, 0x80, 0x8 ;  /* 0x000000000008789c */ /* 0x000fe20003f8f070 */
[----:B------:R-:W-:Y:S01]  /*6ac0*/  @!P2 IADD3 R2, P0, PT, R12, 0x680, RZ ;  /* 0x000006800c02a810 */ /* 0x000fe20007f1e0ff */
[----:B------:R-:W-:Y:S01]  /*6ad0*/  USEL UR29, UR5, URZ, UP0 ;  /* 0x000000ff051d7287 */ /* 0x000fe20008000000 */
[----:B------:R-:W-:Y:S01]  /*6ae0*/  R2UR UR54, R47 ;  /* 0x000000002f3672ca */ /* 0x000fe200000e0000 */
[----:B------:R-:W-:Y:S01]  /*6af0*/  USEL UR28, URZ, 0x1, UP0 ;  /* 0x00000001ff1c7887 */ /* 0x000fe20008000000 */
[----:B------:R-:W-:Y:S01]  /*6b00*/  @!P2 R2UR UR5, R0 ;  /* 0x000000000005a2ca */ /* 0x000fe200000e0000 */
[----:B------:R-:W-:Y:S01]  /*6b10*/  UMOV UR20, UR12 ;  /* 0x0000000c00147c82 */ /* 0x000fe20008000000 */
[----:B------:R-:W-:Y:S01]  /*6b20*/  UMOV UR21, UR13 ;  /* 0x0000000d00157c82 */ /* 0x000fe20008000000 */
[----:B------:R-:W-:Y:S01]  /*6b30*/  UMOV UR22, UR14 ;  /* 0x0000000e00167c82 */ /* 0x000fe20008000000 */
[----:B------:R-:W-:Y:S01]  /*6b40*/  VOTEU.ALL UP0, P2 ;  /* 0x0000000000ff7886 */ /* 0x000fe20001000000 */
[----:B------:R-:W-:Y:S01]  /*6b50*/  @!P2 IMAD.X R0, RZ, RZ, R13, P0 ;  /* 0x000000ffff00a224 */ /* 0x000fe200000e060d */
[----:B------:R-:W-:Y:S01]  /*6b60*/  UMOV UR9, UR17 ;  /* 0x0000001100097c82 */ /* 0x000fe20008000000 */
[----:B------:R-:W-:Y:S02]  /*6b70*/  R2UR UR44, R48 ;  /* 0x00000000302c72ca */ /* 0x000fe400000e0000 */
[----:B------:R-:W-:Y:S01]  /*6b80*/  @!UP0 ULEA UR4, UR4, UR27, 0xc ;  /* 0x0000001b04048291 */ /* 0x000fe2000f8e60ff */
[----:B------:R-:W-:Y:S01]  /*6b90*/  LOP3.LUT R9, R9, 0x1, RZ, 0x3c, !PT ;  /* 0x0000000109097812 */ /* 0x000fe200078e3cff */
[----:B------:R-:W-:Y:S01]  /*6ba0*/  @!UP0 UIADD3 UR18, UPT, UPT, UR19, 0x10, URZ ;  /* 0x0000001013128890 */ /* 0x000fe2000fffe0ff */
[----:B------:R-:W-:Y:S01]  /*6bb0*/  LOP3.LUT R10, R10, UR28, RZ, 0x3c, !PT ;  /* 0x0000001c0a0a7c12 */ /* 0x000fe2000f8e3cff */
[----:B------:R-:W-:Y:S02]  /*6bc0*/  @!UP0 UIADD3 UR16, UPT, UPT, UR4, 0x300, URZ ;  /* 0x0000030004108890 */ /* 0x000fe4000fffe0ff */
[----:B------:R-:W-:Y:S01]  /*6bd0*/  @!UP0 UIADD3 UR8, UPT, UPT, UR4, 0xb00, URZ ;  /* 0x00000b0004088890 */ /* 0x000fe2000fffe0ff */
[----:B------:R-:W-:Y:S01]  /*6be0*/  @!P2 R2UR UR4, R0 ;  /* 0x000000000004a2ca */ /* 0x000fe200000e0000 */
[----:B------:R-:W-:Y:S01]  /*6bf0*/  @!UP0 UPRMT UR7, UR5, 0x5410, URZ ;  /* 0x0000541005078896 */ /* 0x000fe200080000ff */
[----:B------:R-:W-:Y:S01]  /*6c00*/  @!P2 R2UR UR5, R2 ;  /* 0x000000000205a2ca */ /* 0x000fe200000e0000 */
[----:B------:R-:W-:Y:S01]  /*6c10*/  @!UP0 UIADD3 UR10, UPT, UPT, UR19, 0x30, URZ ;  /* 0x00000030130a8890 */ /* 0x000fe2000fffe0ff */
[----:B------:R-:W-:Y:S02]  /*6c20*/  VOTEU.ALL UP0, P2 ;  /* 0x0000000000ff7886 */ /* 0x000fe40001000000 */
[----:B------:R-:W-:Y:S01]  /*6c30*/  UMOV UR19, UR11 ;  /* 0x0000000b00137c82 */ /* 0x000fe20008000000 */
[----:B------:R-:W-:Y:S06]  /*6c40*/  UIADD3 UR44, UPT, UPT, UR23, UR44, URZ ;  /* 0x0000002c172c7290 */ /* 0x000fec000fffe0ff */
[----:B------:R-:W-:Y:S02]  /*6c50*/  IMAD.U32 R5, RZ, RZ, UR4 ;  /* 0x00000004ff057e24 */ /* 0x000fe4000f8e00ff */
[----:B------:R-:W-:Y:S03]  /*6c60*/  IMAD.U32 R4, RZ, RZ, UR5 ;  /* 0x00000005ff047e24 */ /* 0x000fe6000f8e00ff */
[----:B------:R-:W-:Y:S02]  /*6c70*/  @!P2 R2UR UR5, R5 ;  /* 0x000000000505a2ca */ /* 0x000fe400000e0000 */
[----:B------:R-:W-:Y:S11]  /*6c80*/  @!P2 R2UR UR4, R4 ;  /* 0x000000000404a2ca */ /* 0x000ff600000e0000 */
[----:B------:R-:W-:Y:S02]  /*6c90*/  @!UPT UIADD3 URZ, UPT, UPT, URZ, URZ, URZ ;  /* 0x000000fffffff290 */ /* 0x000fe4000fffe0ff */
[----:B------:R3:W-:Y:S01]  /*6ca0*/  @!UP0 UTMALDG.5D.IM2COL [UR16], [UR4], UR7 ;  /* 0x00000010040083b4 */ /* 0x0007e20008060007 */
[----:B------:R-:W-:Y:S05]  /*6cb0*/  VOTEU.ALL UP0, P2 ;  /* 0x0000000000ff7886 */ /* 0x000fea0001000000 */
[----:B------:R1:W-:Y:S01]  /*6cc0*/  @!UP0 UTMALDG.5D.IM2COL [UR8], [UR4], UR7 ;  /* 0x00000008040083b4 */ /* 0x0003e20008060007 */
[----:B------:R4:W-:Y:S01]  /*6cd0*/  @!P2 SYNCS.ARRIVE.TRANS64.RED.A0TR RZ, [UR6+0x230], R3 ;  /* 0x00023003ffffa9a7 */ /* 0x0009e20008300406 */
[----:B---3--:R-:W-:Y:S02]  /*6ce0*/  UIADD3 UR19, UPT, UPT, UR15, UR54, URZ ;  /* 0x000000360f137290 */ /* 0x008fe4000fffe0ff */
[----:B-1----:R-:W-:Y:S09]  /*6cf0*/  UPRMT UR4, UR56, 0x654, UR17 ;  /* 0x0000065438047896 */ /* 0x002ff20008000011 */
[----:B------:R-:W-:Y:S01]  /*6d00*/  SYNCS.ARRIVE.TRANS64.RED.A1T0 RZ, [UR4], RZ ;  /* 0x000000ffffff79a7 */ /* 0x000fe20008100404 */
[----:B------:R-:W-:Y:S05]  /*6d10*/  BRA.U UP2, `(.L_x_119) ;  /* 0xfffffff102507547 */ /* 0x000fea000b83ffff */
[----:B------:R-:W-:Y:S01]  /*6d20*/  UIADD3 UR27, UPT, UPT, UR27, 0x248, URZ ;  /* 0x000002481b1b7890 */ /* 0x000fe2000fffe0ff */
[----:B------:R-:W-:-:S03]  /*6d30*/  SHF.L.U32 R2, R10, 0x1f, RZ ;  /* 0x0000001f0a027819 */ /* 0x000fc600000006ff */
[----:B------:R-:W-:-:S09]  /*6d40*/  ULEA UR4, UR29, UR27, 0x3 ;  /* 0x0000001b1d047291 */ /* 0x000fd2000f8e18ff */
[----:B------:R-:W1:Y:S02]  /*6d50*/  SYNCS.PHASECHK.TRANS64.TRYWAIT P0, [UR4], R2 ;  /* 0x00000002ff0075a7 */ /* 0x000e640008001104 */
[----:B-1----:R-:W-:Y:S05]  /*6d60*/  @!P0 BRA `(.L_x_120) ;  /* 0x0000003c00648947 */ /* 0x002fea0003800000 */
.L_x_253:
[----:B------:R-:W-:-:S04]  /*6d70*/  UIADD3 UR4, UPT, UPT, UR29, 0x1, URZ ;  /* 0x000000011d047890 */ /* 0x000fc8000fffe0ff */
[----:B------:R-:W-:-:S04]  /*6d80*/  UISETP.NE.AND UP0, UPT, UR4, 0x3, UPT ;  /* 0x000000030400788c */ /* 0x000fc8000bf05270 */
[----:B------:R-:W-:Y:S02]  /*6d90*/  USEL UR6, URZ, 0x1, UP0 ;  /* 0x00000001ff067887 */ /* 0x000fe40008000000 */
[----:B------:R-:W-:-:S04]  /*6da0*/  USEL UR4, UR4, URZ, UP0 ;  /* 0x000000ff04047287 */ /* 0x000fc80008000000 */
[----:B------:R-:W-:Y:S01]  /*6db0*/  ULEA UR5, UR4, UR27, 0x3 ;  /* 0x0000001b04057291 */ /* 0x000fe2000f8e18ff */
[----:B------:R-:W-:-:S04]  /*6dc0*/  LOP3.LUT R10, R10, UR6, RZ, 0x3c, !PT ;  /* 0x000000060a0a7c12 */ /* 0x000fc8000f8e3cff */
[----:B-1----:R-:W-:-:S04]  /*6dd0*/  SHF.L.U32 R2, R10, 0x1f, RZ ;  /* 0x0000001f0a027819 */ /* 0x002fc800000006ff */
[----:B------:R-:W1:Y:S02]  /*6de0*/  SYNCS.PHASECHK.TRANS64.TRYWAIT P0, [UR5], R2 ;  /* 0x00000002ff0075a7 */ /* 0x000e640008001105 */
[----:B-1----:R-:W-:Y:S05]  /*6df0*/  @!P0 BRA `(.L_x_121) ;  /* 0x0000003c00588947 */ /* 0x002fea0003800000 */
.L_x_255:
[----:B------:R-:W-:-:S04]  /*6e00*/  UIADD3 UR4, UPT, UPT, UR4, 0x1, URZ ;  /* 0x0000000104047890 */ /* 0x000fc8000fffe0ff */
[----:B------:R-:W-:-:S04]  /*6e10*/  UISETP.NE.AND UP0, UPT, UR4, 0x3, UPT ;  /* 0x000000030400788c */ /* 0x000fc8000bf05270 */
[----:B------:R-:W-:Y:S02]  /*6e20*/  USEL UR5, URZ, 0x1, UP0 ;  /* 0x00000001ff057887 */ /* 0x000fe40008000000 */
[----:B------:R-:W-:-:S04]  /*6e30*/  USEL UR4, UR4, URZ, UP0 ;  /* 0x000000ff04047287 */ /* 0x000fc80008000000 */
[----:B------:R-:W-:Y:S01]  /*6e40*/  ULEA UR4, UR4, UR27, 0x3 ;  /* 0x0000001b04047291 */ /* 0x000fe2000f8e18ff */
[----:B-1----:R-:W-:-:S04]  /*6e50*/  LOP3.LUT R2, R10, UR5, RZ, 0x3c, !PT ;  /* 0x000000050a027c12 */ /* 0x002fc8000f8e3cff */
[----:B------:R-:W-:Y:S01]  /*6e60*/  SHF.L.U32 R2, R2, 0x1f, RZ ;  /* 0x0000001f02027819 */ /* 0x000fe200000006ff */
[----:B------:R-:W-:-:S07]  /*6e70*/  IMAD.U32 R0, RZ, RZ, UR4 ;  /* 0x00000004ff007e24 */ /* 0x000fce000f8e00ff */
.L_x_122:
[----:B-1----:R1:W3:Y:S02]  /*6e80*/  SYNCS.PHASECHK.TRANS64.TRYWAIT P0, [R0+URZ], R2 ;  /* 0x00000002000075a7 */ /* 0x0022e400080011ff */
[----:B---3--:R-:W-:Y:S05]  /*6e90*/  @!P0 NANOSLEEP.SYNCS 0x989680 ;  /* 0x009896800000895d */ /* 0x008fea0003900000 */
[----:B------:R-:W3:Y:S02]  /*6ea0*/  @!P0 SYNCS.PHASECHK.TRANS64 P0, [R0+URZ], R2 ;  /* 0x00000002000085a7 */ /* 0x000ee400080010ff */
[----:B--23--:R-:W-:Y:S05]  /*6eb0*/  @P0 EXIT ;  /* 0x000000000000094d */ /* 0x00cfea0003800000 */
[----:B------:R-:W-:Y:S05]  /*6ec0*/  BRA `(.L_x_122) ;  /* 0xfffffffc00ec7947 */ /* 0x000fea000383ffff */
.L_x_110:
[----:B------:R-:W-:-:S06]  /*6ed0*/  UISETP.GE.AND UP0, UPT, UR18, 0x4, UPT ;  /* 0x000000041200788c */ /* 0x000fcc000bf06270 */
[----:B------:R-:W-:-:S13]  /*6ee0*/  PLOP3.LUT P0, PT, PT, PT, UP0, 0x80, 0x8 ;  /* 0x000000000008781c */ /* 0x000fda0003f0f008 */
[----:B-1----:R-:W-:Y:S05]  /*6ef0*/  @!P0 EXIT ;  /* 0x000000000000894d */ /* 0x002fea0003800000 */
[----:B------:R-:W1:Y:S08]  /*6f00*/  S2UR UR4, SR_CgaCtaId ;  /* 0x00000000000479c3 */ /* 0x000e700000008800 */
[----:B------:R-:W-:Y:S01]  /*6f10*/  BAR.SYNC.DEFER_BLOCKING 0x6, 0xa0 ;  /* 0x0182800000007b1d */ /* 0x000fe20000010000 */
[----:B------:R-:W-:Y:S01]  /*6f20*/  IMAD.SHL.U32 R44, R53, 0x10, RZ ;  /* 0x00000010352c7824 */ /* 0x000fe200078e00ff */
[----:B------:R-:W-:Y:S01]  /*6f30*/  CS2R R50, SRZ ;  /* 0x0000000000327805 */ /* 0x000fe2000001ff00 */
[----:B------:R-:W-:-:S02]  /*6f40*/  IMAD.SHL.U32 R0, R46, 0x200, RZ ;  /* 0x000002002e007824 */ /* 0x000fc400078e00ff */
[C---:B------:R-:W-:Y:S01]  /*6f50*/  IMAD.SHL.U32 R4, R53.reuse, 0x2, RZ ;  /* 0x0000000235047824 */ /* 0x040fe200078e00ff */
[----:B------:R-:W-:Y:S02]  /*6f60*/  UMOV UR45, 0x400 ;  /* 0x00000400002d7882 */ /* 0x000fe40000000000 */
[----:B------:R-:W2:Y:S01]  /*6f70*/  LDC.64 R42, c[0x0][0x9b0] ;  /* 0x00026c00ff2a7b82 */ /* 0x000ea20000000a00 */
[C---:B------:R-:W-:Y:S01]  /*6f80*/  LOP3.LUT R52, R44.reuse, 0x5b0, RZ, 0xc0, !PT ;  /* 0x000005b02c347812 */ /* 0x040fe200078ec0ff */
[----:B------:R-:W-:Y:S01]  /*6f90*/  IMAD.U32 R23, R53, 0x10000, RZ ;  /* 0x0001000035177824 */ /* 0x000fe200078e00ff */
[----:B------:R-:W-:Y:S01]  /*6fa0*/  LOP3.LUT R5, R44, 0x40, RZ, 0xc0, !PT ;  /* 0x000000402c057812 */ /* 0x000fe200078ec0ff */
[----:B------:R-:W-:Y:S01]  /*6fb0*/  IMAD.MOV.U32 R22, RZ, RZ, RZ ;  /* 0x000000ffff167224 */ /* 0x000fe200078e00ff */
[----:B------:R-:W-:Y:S01]  /*6fc0*/  LOP3.LUT R52, R52, 0x200, R0, 0xf8, !PT ;  /* 0x0000020034347812 */ /* 0x000fe200078ef800 */
[----:B------:R-:W-:Y:S01]  /*6fd0*/  IMAD.SHL.U32 R0, R46, 0x200000, RZ ;  /* 0x002000002e007824 */ /* 0x000fe200078e00ff */
[----:B------:R-:W-:Y:S01]  /*6fe0*/  LOP3.LUT P0, RZ, R44, 0x40, RZ, 0xc0, !PT ;  /* 0x000000402cff7812 */ /* 0x000fe2000780c0ff */
[----:B------:R-:W3:Y:S01]  /*6ff0*/  LDC.64 R40, c[0x0][0x9a8] ;  /* 0x00026a00ff287b82 */ /* 0x000ee20000000a00 */
[----:B------:R-:W-:Y:S01]  /*7000*/  LOP3.LUT R4, R5, 0x8, R4, 0xf8, !PT ;  /* 0x0000000805047812 */ /* 0x000fe200078ef804 */
[----:B------:R-:W4:Y:S01]  /*7010*/  LDCU UR59, c[0x0][0x370] ;  /* 0x00006e00ff3b77ac */ /* 0x000f220008000800 */
[----:B------:R-:W-:-:S02]  /*7020*/  LOP3.LUT R0, R0, 0x200000, RZ, 0xc0, !PT ;  /* 0x0020000000007812 */ /* 0x000fc400078ec0ff */
[----:B------:R-:W-:Y:S01]  /*7030*/  LOP3.LUT R52, R52, R4, RZ, 0xfc, !PT ;  /* 0x0000000434347212 */ /* 0x000fe200078efcff */
[----:B------:R-:W2:Y:S01]  /*7040*/  LDCU UR42, c[0x0][0xc0c] ;  /* 0x00018180ff2a77ac */ /* 0x000ea20008000800 */
[----:B------:R-:W-:Y:S02]  /*7050*/  LOP3.LUT R23, R0, 0x400000, R23, 0xf8, !PT ;  /* 0x0040000000177812 */ /* 0x000fe400078ef817 */
[----:B------:R-:W-:Y:S01]  /*7060*/  P2R R0, PR, RZ, 0x1 ;  /* 0x00000001ff007803 */ /* 0x000fe20000000000 */
[----:B-1----:R-:W-:Y:S01]  /*7070*/  ULEA UR45, UR4, UR45, 0x18 ;  /* 0x0000002d042d7291 */ /* 0x002fe2000f8ec0ff */
[----:B------:R-:W-:Y:S01]  /*7080*/  LOP3.LUT R53, R53, 0x60, RZ, 0xc0, !PT ;  /* 0x0000006035357812 */ /* 0x000fe200078ec0ff */
[----:B------:R-:W1:Y:S02]  /*7090*/  LDCU UR38, c[0x0][0xc30] ;  /* 0x00018600ff2677ac */ /* 0x000e640008000800 */
[----:B------:R-:W-:Y:S01]  /*70a0*/  UIADD3 UR4, UPT, UPT, UR45, 0x300, URZ ;  /* 0x000003002d047890 */ /* 0x000fe2000fffe0ff */
[----:B------:R-:W1:Y:S04]  /*70b0*/  LDCU.64 UR56, c[0x0][0x988] ;  /* 0x00013100ff3877ac */ /* 0x000e680008000a00 */
[----:B------:R-:W4:Y:S01]  /*70c0*/  LDS R2, [UR45+0x2c0] ;  /* 0x0002c02dff027984 */ /* 0x000f220008000800 */
[----:B------:R-:W-:Y:S01]  /*70d0*/  IMAD.U32 R0, RZ, RZ, UR4 ;  /* 0x00000004ff007e24 */ /* 0x000fe2000f8e00ff */
[----:B------:R-:W1:Y:S01]  /*70e0*/  LDCU.64 UR40, c[0x0][0xc28] ;  /* 0x00018500ff2877ac */ /* 0x000e620008000a00 */
[----:B------:R-:W1:Y:S01]  /*70f0*/  LDCU.64 UR62, c[0x0][0x990] ;  /* 0x00013200ff3e77ac */ /* 0x000e620008000a00 */
[----:B------:R-:W1:Y:S01]  /*7100*/  LDCU.128 UR52, c[0x0][0xc10] ;  /* 0x00018200ff3477ac */ /* 0x000e620008000c00 */
[----:B------:R-:W1:Y:S01]  /*7110*/  LDCU UR58, c[0x0][0x374] ;  /* 0x00006e80ff3a77ac */ /* 0x000e620008000800 */
[----:B------:R-:W-:Y:S01]  /*7120*/  UMOV UR51, 0x1 ;  /* 0x0000000100337882 */ /* 0x000fe20000000000 */
[----:B------:R-:W-:Y:S01]  /*7130*/  UMOV UR48, URZ ;  /* 0x000000ff00307c82 */ /* 0x000fe20008000000 */
[----:B------:R-:W-:Y:S01]  /*7140*/  UMOV UR50, URZ ;  /* 0x000000ff00327c82 */ /* 0x000fe20008000000 */
[----:B------:R-:W-:Y:S01]  /*7150*/  UMOV UR49, URZ ;  /* 0x000000ff00317c82 */ /* 0x000fe20008000000 */
[C---:B----4-:R-:W-:Y:S01]  /*7160*/  VIADD R3, R2.reuse, 0x20 ;  /* 0x0000002002037836 */ /* 0x050fe20000000000 */
[----:B------:R-:W-:-:S04]  /*7170*/  LOP3.LUT R2, R2, 0xffff, RZ, 0xc0, !PT ;  /* 0x0000ffff02027812 */ /* 0x000fc800078ec0ff */
[----:B------:R-:W-:-:S05]  /*7180*/  LOP3.LUT R3, R3, 0xffff, RZ, 0xc0, !PT ;  /* 0x0000ffff03037812 */ /* 0x000fca00078ec0ff */
[----:B-123--:R4:W-:Y:S02]  /*7190*/  STL.64 [R1], R2 ;  /* 0x0000000201007387 */ /* 0x00e9e40000100a00 */
.L_x_153:
[----:B----4-:R-:W-:Y:S04]  /*71a0*/  SHF.L.U32 R2, R50, 0x1f, RZ ;  /* 0x0000001f32027819 */ /* 0x010fe800000006ff */
[----:B------:R-:W1:Y:S02]  /*71b0*/  SYNCS.PHASECHK.TRANS64.TRYWAIT P0, [UR45+0x270], R2 ;  /* 0x00027002ff0075a7 */ /* 0x000e64000800112d */
[----:B-1----:R-:W-:Y:S05]  /*71c0*/  @!P0 BRA `(.L_x_123) ;  /* 0x00000038007c8947 */ /* 0x002fea0003800000 */
.L_x_257:
[----:B-1----:R-:W-:Y:S01]  /*71d0*/  LEA R2, R22, UR43, 0x2 ;  /* 0x0000002b16027c11 */ /* 0x002fe2000f8e10ff */
[----:B------:R-:W1:Y:S01]  /*71e0*/  LDS.128 R4, [UR45+0x2b0] ;  /* 0x0002b02dff047984 */ /* 0x000e620008000c00 */
[----:B------:R-:W-:Y:S02]  /*71f0*/  UIADD3 UR4, UPT, UPT, UR45, 0x278, URZ ;  /* 0x000002782d047890 */ /* 0x000fe4000fffe0ff */
[----:B------:R-:W-:Y:S01]  /*7200*/  UISETP.GE.AND UP0, UPT, UR39, 0x1, UPT ;  /* 0x000000012700788c */ /* 0x000fe2000bf06270 */
[----:B------:R-:W-:Y:S01]  /*7210*/  @!PT LDS RZ, [RZ] ;  /* 0x00000000fffff984 */ /* 0x000fe20000000800 */
[----:B------:R-:W-:Y:S01]  /*7220*/  @!PT LDS RZ, [RZ] ;  /* 0x00000000fffff984 */ /* 0x000fe20000000800 */
[----:B------:R-:W-:Y:S01]  /*7230*/  @!PT LDS RZ, [RZ] ;  /* 0x00000000fffff984 */ /* 0x000fe20000000800 */
[----:B------:R-:W-:Y:S01]  /*7240*/  @!PT LDS RZ, [RZ] ;  /* 0x00000000fffff984 */ /* 0x000fe20000000800 */
[----:B------:R2:W-:Y:S06]  /*7250*/  MEMBAR.ALL.CTA ;  /* 0x0000000000007992 */ /* 0x0005ec0000008000 */
[----:B--2---:R-:W2:Y:S01]  /*7260*/  FENCE.VIEW.ASYNC.S ;  /* 0x00000000000073c6 */ /* 0x004ea20000000000 */
[----:B------:R-:W-:Y:S09]  /*7270*/  UPRMT UR4, URZ, 0x654, UR4 ;  /* 0x00000654ff047896 */ /* 0x000ff20008000004 */
[----:B--2---:R-:W-:Y:S01]  /*7280*/  SYNCS.ARRIVE.TRANS64.RED.A1T0 RZ, [UR4], RZ ;  /* 0x000000ffffff79a7 */ /* 0x004fe20008100404 */
[----:B------:R-:W5:Y:S01]  /*7290*/  LDL R2, [R2] ;  /* 0x0000000002027983 */ /* 0x000f620000100800 */
[----:B-1----:R-:W-:Y:S11]  /*72a0*/  LOP3.LUT P0, RZ, R6, 0x1, RZ, 0xc0, !PT ;  /* 0x0000000106ff7812 */ /* 0x002ff6000780c0ff */
[----:B------:R-:W-:Y:S02]  /*72b0*/  @!UPT UIADD3 URZ, UPT, UPT, URZ, URZ, URZ ;  /* 0x000000fffffff290 */ /* 0x000fe4000fffe0ff */
[----:B------:R-:W-:Y:S01]  /*72c0*/  VOTEU.ANY UP1, P0 ;  /* 0x0000000000ff7886 */ /* 0x000fe20000020100 */
[----:B------:R-:W-:Y:S01]  /*72d0*/  PLOP3.LUT P0, PT, PT, PT, UP1, 0x80, 0x8 ;  /* 0x000000000008781c */ /* 0x000fe20003f0f018 */
[----:B------:R-:W-:Y:S11]  /*72e0*/  UP2UR UR60, UPR, URZ, 0x2 ;  /* 0x00000002ff3c7883 */ /* 0x000ff60008000000 */
[----:B------:R-:W-:Y:S01]  /*72f0*/  @!UPT UIADD3 URZ, UPT, UPT, URZ, URZ, URZ ;  /* 0x000000fffffff290 */ /* 0x000fe2000fffe0ff */
[----:B------:R-:W-:Y:S02]  /*7300*/  @P0 MOV R3, R4 ;  /* 0x0000000400030202 */ /* 0x000fe40000000f00 */
[----:B------:R-:W-:Y:S02]  /*7310*/  @P0 LOP3.LUT R0, R5, 0xffff, RZ, 0xc0, !PT ;  /* 0x0000ffff05000812 */ /* 0x000fe400078ec0ff */
[----:B------:R-:W-:Y:S02]  /*7320*/  @P0 R2UR UR5, R3 ;  /* 0x00000000030502ca */ /* 0x000fe400000e0000 */
[----:B------:R-:W-:Y:S11]  /*7330*/  @P0 R2UR UR4, R0 ;  /* 0x00000000000402ca */ /* 0x000ff600000e0000 */
[----:B------:R-:W-:Y:S02]  /*7340*/  @UP1 UMOV UR37, UR5 ;  /* 0x0000000500251c82 */ /* 0x000fe40008000000 */
[----:B------:R-:W-:Y:S01]  /*7350*/  @UP1 UMOV UR36, UR4 ;  /* 0x0000000400241c82 */ /* 0x000fe20008000000 */
[----:B------:R-:W-:Y:S05]  /*7360*/  BRA.U !UP0, `(.L_x_124) ;  /* 0x0000000108cc7547 */ /* 0x000fea000b800000 */
[----:B------:R-:W1:Y:S01]  /*7370*/  LDCU UR9, c[0x0][0xc20] ;  /* 0x00018400ff0977ac */ /* 0x000e620008000800 */
[----:B------:R-:W-:Y:S02]  /*7380*/  UIMAD.WIDE.U32 UR4, UR58, UR55, URZ ;  /* 0x000000373a0472a5 */ /* 0x000fe4000f8e00ff */
[----:B------:R-:W-:Y:S02]  /*7390*/  UIMAD.WIDE.U32 UR6, UR59, UR52, URZ ;  /* 0x000000343b0672a5 */ /* 0x000fe4000f8e00ff */
[----:B------:R-:W-:Y:S02]  /*73a0*/  UIMAD.WIDE.U32 UR10, UR36, UR55, URZ ;  /* 0x00000037240a72a5 */ /* 0x000fe4000f8e00ff */
[----:B------:R-:W-:Y:S02]  /*73b0*/  UISETP.NE.AND UP0, UPT, UR54, 0x1, UPT ;  /* 0x000000013600788c */ /* 0x000fe4000bf05270 */
[----:B------:R-:W-:Y:S02]  /*73c0*/  UISETP.NE.AND UP1, UPT, UR42, 0x1, UPT ;  /* 0x000000012a00788c */ /* 0x000fe4000bf25270 */
[----:B------:R-:W-:Y:S02]  /*73d0*/  UISETP.NE.AND UP2, UPT, UR39, 0x1, UPT ;  /* 0x000000012700788c */ /* 0x000fe4000bf45270 */
[----:B------:R-:W-:Y:S01]  /*73e0*/  UIMAD.WIDE.U32 UR12, UR37, UR52, URZ ;  /* 0x00000034250c72a5 */ /* 0x000fe2000f8e00ff */
[----:B------:R-:W-:Y:S01]  /*73f0*/  UMOV UR4, UR5 ;  /* 0x0000000500047c82 */ /* 0x000fe20008000000 */
[----:B------:R-:W-:Y:S01]  /*7400*/  UMOV UR6, UR11 ;  /* 0x0000000b00067c82 */ /* 0x000fe20008000000 */
[----:B-1----:R-:W-:Y:S03]  /*7410*/  USHF.R.U32.HI UR8, URZ, UR9, UR4 ;  /* 0x00000009ff087299 */ /* 0x002fe60008011604 */
[----:B------:R-:W-:Y:S02]  /*7420*/  UMOV UR4, UR7 ;  /* 0x0000000700047c82 */ /* 0x000fe40008000000 */
[----:B------:R-:W-:Y:S02]  /*7430*/  USHF.R.U32.HI UR5, URZ, UR53, UR4 ;  /* 0x00000035ff057299 */ /* 0x000fe40008011604 */
[----:B------:R-:W-:Y:S02]  /*7440*/  USEL UR4, UR58, UR8, !UP0 ;  /* 0x000000083a047287 */ /* 0x000fe4000c000000 */
[----:B------:R-:W-:Y:S02]  /*7450*/  USHF.R.U32.HI UR8, URZ, UR9, UR6 ;  /* 0x00000009ff087299 */ /* 0x000fe40008011606 */
[----:B------:R-:W-:Y:S02]  /*7460*/  UIMAD.WIDE.U32 UR6, UR4, UR40, URZ ;  /* 0x00000028040672a5 */ /* 0x000fe4000f8e00ff */
[----:B------:R-:W-:Y:S02]  /*7470*/  USEL UR9, UR59, UR5, !UP1 ;  /* 0x000000053b097287 */ /* 0x000fe4000c800000 */
[----:B------:R-:W-:Y:S02]  /*7480*/  USEL UR8, UR36, UR8, !UP0 ;  /* 0x0000000824087287 */ /* 0x000fe4000c000000 */
[----:B------:R-:W-:Y:S01]  /*7490*/  UIMAD.WIDE.U32 UR10, UR9, UR40, URZ ;  /* 0x00000028090a72a5 */ /* 0x000fe2000f8e00ff */
[----:B------:R-:W-:Y:S01]  /*74a0*/  UMOV UR6, UR7 ;  /* 0x0000000700067c82 */ /* 0x000fe20008000000 */
[----:B------:R-:W-:Y:S01]  /*74b0*/  UMOV UR5, UR13 ;  /* 0x0000000d00057c82 */ /* 0x000fe20008000000 */
[----:B------:R-:W-:Y:S02]  /*74c0*/  @UP2 USHF.R.U32.HI UR4, URZ, UR41, UR6 ;  /* 0x00000029ff042299 */ /* 0x000fe40008011606 */
[----:B------:R-:W-:Y:S02]  /*74d0*/  USHF.R.U32.HI UR5, URZ, UR53, UR5 ;  /* 0x00000035ff057299 */ /* 0x000fe40008011605 */
[----:B------:R-:W-:Y:S02]  /*74e0*/  UIMAD UR4, UR39, UR4, URZ ;  /* 0x00000004270472a4 */ /* 0x000fe4000f8e02ff */
[----:B------:R-:W-:Y:S02]  /*74f0*/  USEL UR5, UR37, UR5, !UP1 ;  /* 0x0000000525057287 */ /* 0x000fe4000c800000 */
[----:B------:R-:W-:Y:S01]  /*7500*/  UISETP.GE.AND UP0, UPT, UR8, UR4, UPT ;  /* 0x000000040800728c */ /* 0x000fe2000bf06270 */
[----:B------:R-:W-:Y:S01]  /*7510*/  UMOV UR6, UR11 ;  /* 0x0000000b00067c82 */ /* 0x000fe20008000000 */
[----:B------:R-:W-:Y:S02]  /*7520*/  UIMAD.WIDE.U32 UR10, UR8, UR40, URZ ;  /* 0x00000028080a72a5 */ /* 0x000fe4000f8e00ff */
[----:B------:R-:W-:Y:S04]  /*7530*/  @UP2 USHF.R.U32.HI UR9, URZ, UR41, UR6 ;  /* 0x00000029ff092299 */ /* 0x000fe80008011606 */
[----:B------:R-:W-:Y:S01]  /*7540*/  UIMAD UR6, UR39, UR9, URZ ;  /* 0x00000009270672a4 */ /* 0x000fe2000f8e02ff */
[----:B------:R-:W-:Y:S03]  /*7550*/  UMOV UR4, UR11 ;  /* 0x0000000b00047c82 */ /* 0x000fe60008000000 */
[----:B------:R-:W-:Y:S02]  /*7560*/  UISETP.GE.OR UP0, UPT, UR5, UR6, UP0 ;  /* 0x000000060500728c */ /* 0x000fe40008706670 */
[----:B------:R-:W-:Y:S02]  /*7570*/  USHF.R.U32.HI UR4, URZ, UR41, UR4 ;  /* 0x00000029ff047299 */ /* 0x000fe40008011604 */
[----:B------:R-:W-:Y:S02]  /*7580*/  UIMAD.WIDE.U32 UR6, UR5, UR40, URZ ;  /* 0x00000028050672a5 */ /* 0x000fe4000f8e00ff */
[----:B------:R-:W-:Y:S02]  /*7590*/  USEL UR11, UR8, UR4, !UP2 ;  /* 0x00000004080b7287 */ /* 0x000fe4000d000000 */
[----:B------:R-:W-:Y:S02]  /*75a0*/  UIADD3 UR6, UPT, UPT, -UR5, URZ, URZ ;  /* 0x000000ff05067290 */ /* 0x000fe4000fffe1ff */
[----:B------:R-:W-:Y:S02]  /*75b0*/  UIADD3 UR10, UPT, UPT, -UR11, URZ, URZ ;  /* 0x000000ff0b0a7290 */ /* 0x000fe4000fffe1ff */
[----:B------:R-:W-:Y:S02]  /*75c0*/  UIMAD UR6, UR42, UR6, UR37 ;  /* 0x000000062a0672a4 */ /* 0x000fe4000f8e0225 */
[----:B------:R-:W-:Y:S01]  /*75d0*/  UIMAD UR10, UR39, UR10, UR8 ;  /* 0x0000000a270a72a4 */ /* 0x000fe2000f8e0208 */
[----:B------:R-:W-:Y:S01]  /*75e0*/  @!UP0 UMOV UR4, UR7 ;  /* 0x0000000700048c82 */ /* 0x000fe20008000000 */
[----:B------:R-:W-:Y:S02]  /*75f0*/  UIADD3 UR7, UPT, UPT, -UR8, URZ, URZ ;  /* 0x000000ff08077290 */ /* 0x000fe4000fffe1ff */
[----:B------:R-:W-:Y:S04]  /*7600*/  @!UP0 USHF.R.U32.HI UR4, URZ, UR41, UR4 ;  /* 0x00000029ff048299 */ /* 0x000fe80008011604 */
[----:B------:R-:W-:Y:S04]  /*7610*/  @!UP0 USEL UR4, UR5, UR4, !UP2 ;  /* 0x0000000405048287 */ /* 0x000fe8000d000000 */
[----:B------:R-:W-:Y:S02]  /*7620*/  @!UP0 UIMAD UR9, UR9, UR10, UR4 ;  /* 0x0000000a090982a4 */ /* 0x000fe4000f8e0204 */
[----:B------:R-:W-:Y:S02]  /*7630*/  @!UP0 UIADD3 UR10, UPT, UPT, UR11, -UR4, URZ ;  /* 0x800000040b0a8290 */ /* 0x000fe4000fffe0ff */
[----:B------:R-:W-:Y:S02]  /*7640*/  UIMAD UR4, UR54, UR7, UR36 ;  /* 0x00000007360472a4 */ /* 0x000fe4000f8e0224 */
[----:B------:R-:W-:Y:S03]  /*7650*/  @!UP0 UIMAD UR8, UR10, UR39, UR5 ;  /* 0x000000270a0882a4 */ /* 0x000fe6000f8e0205 */
[----:B------:R-:W-:Y:S02]  /*7660*/  @!UP0 UMOV UR5, UR9 ;  /* 0x0000000900058c82 */ /* 0x000fe40008000000 */
[----:B------:R-:W-:Y:S02]  /*7670*/  UIMAD UR37, UR5, UR42, UR6 ;  /* 0x0000002a052572a4 */ /* 0x000fe4000f8e0206 */
[----:B------:R-:W-:Y:S11]  /*7680*/  UIMAD UR36, UR8, UR54, UR4 ;  /* 0x00000036082472a4 */ /* 0x000ff6000f8e0204 */
[----:B------:R-:W-:Y:S01]  /*7690*/  @!UPT UIADD3 URZ, UPT, UPT, URZ, URZ, URZ ;  /* 0x000000fffffff290 */ /* 0x000fe2000fffe0ff */
.L_x_124:
[----:B------:R-:W-:Y:S01]  /*76a0*/  UISETP.NE.AND UP0, UPT, UR38, 0x1, UPT ;  /* 0x000000012600788c */ /* 0x000fe2000bf05270 */
[----:B------:R-:W-:Y:S01]  /*76b0*/  @P0 SHF.R.U32.HI R4, RZ, 0x10, R5 ;  /* 0x00000010ff040819 */ /* 0x000fe20000011605 */
[----:B------:R-:W-:Y:S02]  /*76c0*/  UIADD3 UR11, UPT, UPT, UR45, 0x300, URZ ;  /* 0x000003002d0b7890 */ /* 0x000fe4000fffe0ff */
[----:B------:R-:W-:Y:S01]  /*76d0*/  USHF.L.U32 UR47, UR19, 0x6, URZ ;  /* 0x00000006132f7899 */ /* 0x000fe200080006ff */
[----:B------:R-:W-:Y:S06]  /*76e0*/  @P0 R2UR UR61, R4 ;  /* 0x00000000043d02ca */ /* 0x000fec00000e0000 */
[----:B------:R-:W1:Y:S01]  /*76f0*/  @!UP0 LDCU.128 UR12, c[0x0][0xc10] ;  /* 0x00018200ff0c87ac */ /* 0x000e620008000c00 */
[----:B------:R-:W2:Y:S01]  /*7700*/  @!UP0 LDCU UR5, c[0x0][0xc0c] ;  /* 0x00018180ff0587ac */ /* 0x000ea20008000800 */
[----:B------:R-:W3:Y:S01]  /*7710*/  @!UP0 LDCU UR10, c[0x0][0xc20] ;  /* 0x00018400ff0a87ac */ /* 0x000ee20008000800 */
[----:B-1----:R-:W-:Y:S02]  /*7720*/  UIMAD.WIDE.U32 UR8, UR37, UR12, URZ ;  /* 0x0000000c250872a5 */ /* 0x002fe4000f8e00ff */
[----:B------:R-:W-:Y:S02]  /*7730*/  UIMAD.WIDE.U32 UR6, UR36, UR15, URZ ;  /* 0x0000000f240672a5 */ /* 0x000fe4000f8e00ff */
[----:B------:R-:W-:Y:S03]  /*7740*/  @!UP0 UISETP.NE.AND UP1, UPT, UR14, 0x1, UPT ;  /* 0x000000010e00888c */ /* 0x000fe6000bf25270 */
[----:B------:R-:W-:Y:S01]  /*7750*/  @!UP0 UMOV UR4, UR9 ;  /* 0x0000000900048c82 */ /* 0x000fe20008000000 */
[----:B--2---:R-:W-:Y:S02]  /*7760*/  @!UP0 UISETP.NE.AND UP2, UPT, UR5, 0x1, UPT ;  /* 0x000000010500888c */ /* 0x004fe4000bf45270 */
[----:B------:R-:W-:Y:S01]  /*7770*/  @!UP0 USHF.R.U32.HI UR4, URZ, UR13, UR4 ;  /* 0x0000000dff048299 */ /* 0x000fe20008011604 */
[----:B------:R-:W-:Y:S02]  /*7780*/  @!UP0 UMOV UR6, UR7 ;  /* 0x0000000700068c82 */ /* 0x000fe40008000000 */
[----:B---3--:R-:W-:Y:S02]  /*7790*/  @!UP0 USHF.R.U32.HI UR6, URZ, UR10, UR6 ;  /* 0x0000000aff068299 */ /* 0x008fe40008011606 */
[----:B------:R-:W-:Y:S02]  /*77a0*/  @!UP0 USEL UR7, UR37, UR4, !UP2 ;  /* 0x0000000425078287 */ /* 0x000fe4000d000000 */
[----:B------:R-:W-:Y:S04]  /*77b0*/  @!UP0 USEL UR6, UR36, UR6, !UP1 ;  /* 0x0000000624068287 */ /* 0x000fe8000c800000 */
[----:B------:R-:W-:Y:S02]  /*77c0*/  @!UP0 UIADD3 UR4, UPT, UPT, -UR7, UR6, URZ ;  /* 0x0000000607048290 */ /* 0x000fe4000fffe1ff */
[----:B------:R-:W-:Y:S02]  /*77d0*/  @!UP0 UIADD3 UR6, UPT, UPT, UR7, -UR6, URZ ;  /* 0x8000000607068290 */ /* 0x000fe4000fffe0ff */
[----:B------:R-:W-:Y:S02]  /*77e0*/  @!UP0 UIMAD UR37, UR4, UR5, UR37 ;  /* 0x00000005042582a4 */ /* 0x000fe4000f8e0225 */
[----:B------:R-:W-:Y:S02]  /*77f0*/  @!UP0 UIMAD UR36, UR6, UR14, UR36 ;  /* 0x0000000e062482a4 */ /* 0x000fe4000f8e0224 */
[----:B------:R-:W-:Y:S09]  /*7800*/  ULOP3.LUT UP0, URZ, UR11, 0x90, URZ, 0xc0, !UPT ;  /* 0x000000900bff7892 */ /* 0x000ff2000f80c0ff */
[----:B------:R-:W-:Y:S05]  /*7810*/  BRA.U !UP0, `(.L_x_125) ;  /* 0x00000001087c7547 */ /* 0x000fea000b800000 */
[----:B------:R-:W1:Y:S01]  /*7820*/  LDCU.64 UR8, c[0x4][0x80] ;  /* 0x01001000ff0877ac */ /* 0x000e620008000a00 */
[----:B------:R-:W-:Y:S01]  /*7830*/  MOV R16, 0x0 ;  /* 0x0000000000107802 */ /* 0x000fe20000000f00 */
[----:B------:R-:W-:Y:S02]  /*7840*/  HFMA2 R12, -RZ, RZ, 0, 5.9604644775390625e-08 ;  /* 0x00000001ff0c7431 */ /* 0x000fe400000001ff */
[----:B------:R-:W-:Y:S01]  /*7850*/  IMAD.MOV.U32 R8, RZ, RZ, 0x70 ;  /* 0x00000070ff087424 */ /* 0x000fe200078e00ff */
[----:B------:R2:W3:Y:S01]  /*7860*/  LDC.64 R14, c[0x4][R16] ;  /* 0x01000000100e7b82 */ /* 0x0004e20000000a00 */
[----:B------:R-:W4:Y:S01]  /*7870*/  LDCU.64 UR6, c[0x4][0x88] ;  /* 0x01001100ff0677ac */ /* 0x000f220008000a00 */
[----:B------:R-:W-:Y:S01]  /*7880*/  IMAD.MOV.U32 R13, RZ, RZ, RZ ;  /* 0x000000ffff0d7224 */ /* 0x000fe200078e00ff */
[----:B------:R-:W2:Y:S01]  /*7890*/  LDCU.64 UR4, c[0x4][0x8] ;  /* 0x01000100ff0477ac */ /* 0x000ea20008000a00 */
[----:B-1----:R-:W-:Y:S01]  /*78a0*/  MOV R5, UR9 ;  /* 0x0000000900057c02 */ /* 0x002fe20008000f00 */
[----:B------:R-:W-:Y:S01]  /*78b0*/  IMAD.U32 R4, RZ, RZ, UR8 ;  /* 0x00000008ff047e24 */ /* 0x000fe2000f8e00ff */
[----:B----4-:R-:W-:Y:S01]  /*78c0*/  MOV R7, UR7 ;  /* 0x0000000700077c02 */ /* 0x010fe20008000f00 */
[----:B------:R-:W-:Y:S01]  /*78d0*/  IMAD.U32 R6, RZ, RZ, UR6 ;  /* 0x00000006ff067e24 */ /* 0x000fe2000f8e00ff */
[----:B--2---:R-:W-:Y:S01]  /*78e0*/  MOV R11, UR5 ;  /* 0x00000005000b7c02 */ /* 0x004fe20008000f00 */
[----:B------:R-:W-:Y:S02]  /*78f0*/  IMAD.U32 R10, RZ, RZ, UR4 ;  /* 0x00000004ff0a7e24 */ /* 0x000fe4000f8e00ff */
[----:B------:R-:W-:Y:S07]  /*7900*/  LEPC R20, `(.L_x_126) ;  /* 0x000000001014794e */ /* 0x000fee0000000000 */
[----:B---3-5:R-:W-:Y:S05]  /*7910*/  CALL.ABS.NOINC R14 ;  /* 0x000000000e007343 */ /* 0x028fea0003c00000 */
.L_x_126:
[----:B------:R-:W1:Y:S01]  /*7920*/  LDCU.64 UR8, c[0x4][0x80] ;  /* 0x01001000ff0877ac */ /* 0x000e620008000a00 */
[----:B------:R-:W2:Y:S01]  /*7930*/  LDC.64 R16, c[0x4][R16] ;  /* 0x0100000010107b82 */ /* 0x000ea20000000a00 */
[----:B------:R-:W-:Y:S02]  /*7940*/  HFMA2 R12, -RZ, RZ, 0, 5.9604644775390625e-08 ;  /* 0x00000001ff0c7431 */ /* 0x000fe400000001ff */
[----:B------:R-:W-:Y:S02]  /*7950*/  IMAD.MOV.U32 R8, RZ, RZ, 0x70 ;  /* 0x00000070ff087424 */ /* 0x000fe400078e00ff */
[----:B------:R-:W-:Y:S01]  /*7960*/  IMAD.MOV.U32 R13, RZ, RZ, RZ ;  /* 0x000000ffff0d7224 */ /* 0x000fe200078e00ff */
[----:B------:R-:W3:Y:S01]  /*7970*/  LDCU.64 UR6, c[0x4][0x88] ;  /* 0x01001100ff0677ac */ /* 0x000ee20008000a00 */
[----:B------:R-:W4:Y:S01]  /*7980*/  LDCU.64 UR4, c[0x4][0x8] ;  /* 0x01000100ff0477ac */ /* 0x000f220008000a00 */
[----:B-1----:R-:W-:Y:S02]  /*7990*/  MOV R4, UR8 ;  /* 0x0000000800047c02 */ /* 0x002fe40008000f00 */
[----:B------:R-:W-:Y:S02]  /*79a0*/  MOV R5, UR9 ;  /* 0x0000000900057c02 */ /* 0x000fe40008000f00 */
[----:B---3--:R-:W-:Y:S01]  /*79b0*/  MOV R7, UR7 ;  /* 0x0000000700077c02 */ /* 0x008fe20008000f00 */
[----:B------:R-:W-:Y:S01]  /*79c0*/  IMAD.U32 R6, RZ, RZ, UR6 ;  /* 0x00000006ff067e24 */ /* 0x000fe2000f8e00ff */
[----:B----4-:R-:W-:Y:S01]  /*79d0*/  MOV R11, UR5 ;  /* 0x00000005000b7c02 */ /* 0x010fe20008000f00 */
[----:B------:R-:W-:Y:S02]  /*79e0*/  IMAD.U32 R10, RZ, RZ, UR4 ;  /* 0x00000004ff0a7e24 */ /* 0x000fe4000f8e00ff */
[----:B------:R-:W-:Y:S07]  /*79f0*/  LEPC R20, `(.L_x_125) ;  /* 0x000000001014794e */ /* 0x000fee0000000000 */
[----:B--2---:R-:W-:Y:S05]  /*7a00*/  CALL.ABS.NOINC R16 ;  /* 0x0000000010007343 */ /* 0x004fea0003c00000 */
.L_x_125:
[----:B------:R-:W-:Y:S01]  /*7a10*/  R2UR UR4, R49 ;  /* 0x00000000310472ca */ /* 0x000fe200000e0000 */
[----:B------:R-:W-:Y:S01]  /*7a20*/  UISETP.NE.U32.AND UP0, UPT, UR62, URZ, UPT ;  /* 0x000000ff3e00728c */ /* 0x000fe2000bf05070 */
[----:B------:R-:W-:Y:S02]  /*7a30*/  ISETP.NE.U32.AND P4, PT, R42, RZ, PT ;  /* 0x000000ff2a00720c */ /* 0x000fe40003f85070 */
[----:B------:R-:W-:Y:S01]  /*7a40*/  ISETP.NE.U32.AND P2, PT, RZ, UR56, PT ;  /* 0x00000038ff007c0c */ /* 0x000fe2000bf45070 */
[----:B------:R-:W-:Y:S01]  /*7a50*/  UISETP.NE.AND.EX UP1, UPT, UR63, URZ, UPT, UP0 ;  /* 0x000000ff3f00728c */ /* 0x000fe2000bf25300 */
[----:B------:R-:W-:Y:S01]  /*7a60*/  ISETP.NE.AND.EX P4, PT, R43, RZ, PT, P4 ;  /* 0x000000ff2b00720c */ /* 0x000fe20003f85340 */
[----:B------:R-:W-:Y:S01]  /*7a70*/  UPLOP3.LUT UP0, UPT, UPT, UPT, UPT, 0x40, 0x4 ;  /* 0x000000000004789c */ /* 0x000fe20003f0e870 */
[----:B------:R-:W-:Y:S05]  /*7a80*/  ISETP.NE.AND.EX P2, PT, RZ, UR57, PT, P2 ;  /* 0x00000039ff007c0c */ /* 0x000fea000bf45320 */
[----:B------:R-:W-:Y:S06]  /*7a90*/  UISETP.NE.AND UP2, UPT, UR4, URZ, UPT ;  /* 0x000000ff0400728c */ /* 0x000fec000bf45270 */
[----:B------:R-:W-:Y:S05]  /*7aa0*/  PLOP3.LUT P1, PT, PT, PT, UP2, 0x80, 0x8 ;  /* 0x000000000008781c */ /* 0x000fea0003f2f028 */
[----:B------:R-:W-:Y:S06]  /*7ab0*/  @UP2 UPLOP3.LUT UP0, UPT, UPT, UPT, UP1, 0x80, 0x8 ;  /* 0x000000000008289c */ /* 0x000fec0003f0f010 */
[----:B------:R-:W-:Y:S01]  /*7ac0*/  PLOP3.LUT P0, PT, PT, PT, UP0, 0x80, 0x8 ;  /* 0x000000000008781c */ /* 0x000fe20003f0f008 */
[----:B------:R-:W-:Y:S01]  /*7ad0*/  @!UPT UIADD3 URZ, UPT, UPT, URZ, URZ, URZ ;  /* 0x000000fffffff290 */ /* 0x000fe2000fffe0ff */
[----:B------:R-:W-:Y:S11]  /*7ae0*/  BRA.U !UP1, `(.L_x_127) ;  /* 0x00000001093c7547 */ /* 0x000ff6000b800000 */
[----:B------:R-:W-:Y:S01]  /*7af0*/  UISETP.NE.U32.AND UP0, UPT, UR56, URZ, UPT ;  /* 0x000000ff3800728c */ /* 0x000fe2000bf05070 */
[----:B------:R-:W-:Y:S01]  /*7b00*/  HFMA2 R0, -RZ, RZ, 0, 5.9604644775390625e-08 ;  /* 0x00000001ff007431 */ /* 0x000fe200000001ff */
[----:B------:R-:W1:Y:S01]  /*7b10*/  LDCU.64 UR8, c[0x0][0x358] ;  /* 0x00006b00ff0877ac */ /* 0x000e620008000a00 */
[----:B------:R-:W-:Y:S01]  /*7b20*/  IMAD.MOV.U32 R45, RZ, RZ, 0x1 ;  /* 0x00000001ff2d7424 */ /* 0x000fe200078e00ff */
[----:B------:R-:W-:Y:S06]  /*7b30*/  UISETP.NE.AND.EX UP0, UPT, UR57, URZ, UPT, UP0 ;  /* 0x000000ff3900728c */ /* 0x000fec000bf05300 */
[----:B------:R-:W-:Y:S05]  /*7b40*/  PLOP3.LUT P3, PT, PT, PT, UP0, 0x80, 0x8 ;  /* 0x000000000008781c */ /* 0x000fea0003f6f008 */
[----:B------:R-:W2:Y:S01]  /*7b50*/  @UP0 LDCU.64 UR4, c[0x0][0x988] ;  /* 0x00013100ff0407ac */ /* 0x000ea20008000a00 */
[----:B------:R-:W-:Y:S07]  /*7b60*/  @UP0 UIMAD UR6, UR46, UR62, URZ ;  /* 0x0000003e2e0602a4 */ /* 0x000fee000f8e02ff */
[----:B------:R-:W-:Y:S01]  /*7b70*/  @!P3 PRMT R45, R0, 0x7610, R45 ;  /* 0x00007610002db816 */ /* 0x000fe2000000002d */
[----:B--2---:R-:W-:Y:S06]  /*7b80*/  @UP0 UIMAD.WIDE UR4, UR6, 0x4, UR4 ;  /* 0x00000004060408a5 */ /* 0x004fec000f8e0204 */
[----:B-----5:R-:W-:Y:S01]  /*7b90*/  IMAD.U32 R26, RZ, RZ, UR4 ;  /* 0x00000004ff1a7e24 */ /* 0x020fe2000f8e00ff */
[----:B------:R-:W-:Y:S04]  /*7ba0*/  MOV R27, UR5 ;  /* 0x00000005001b7c02 */ /* 0x000fe80008000f00 */
[----:B------:R-:W2:Y:S01]  /*7bb0*/  @!UP0 LDCU UR4, c[0x0][0x980] ;  /* 0x00013000ff0487ac */ /* 0x000ea20008000800 */
[----:B-1----:R1:W5:Y:S02]  /*7bc0*/  @P3 LDG.E R26, desc[UR8][R26.64] ;  /* 0x000000081a1a3981 */ /* 0x002364000c1e1900 */
[----:B-12---:R-:W-:Y:S02]  /*7bd0*/  @!P3 IMAD.U32 R26, RZ, RZ, UR4 ;  /* 0x00000004ff1abe24 */ /* 0x006fe4000f8e00ff */
.L_x_127:
[----:B------:R-:W-:Y:S05]  /*7be0*/  @!P4 BRA `(.L_x_128) ;  /* 0x000000000024c947 */ /* 0x000fea0003800000 */
[----:B------:R-:W-:Y:S01]  /*7bf0*/  ISETP.NE.U32.AND P3, PT, R40, RZ, PT ;  /* 0x000000ff2800720c */ /* 0x000fe20003f65070 */
[----:B------:R-:W1:Y:S03]  /*7c00*/  LDCU.64 UR4, c[0x0][0x358] ;  /* 0x00006b00ff0477ac */ /* 0x000e660008000a00 */
[----:B------:R-:W-:Y:S11]  /*7c10*/  ISETP.NE.AND.EX P3, PT, R41, RZ, PT, P3 ;  /* 0x000000ff2900720c */ /* 0x000ff60003f65330 */
[----:B------:R-:W-:Y:S02]  /*7c20*/  @!UPT UIADD3 URZ, UPT, UPT, URZ, URZ, URZ ;  /* 0x000000fffffff290 */ /* 0x000fe4000fffe0ff */
[----:B------:R-:W2:Y:S01]  /*7c30*/  @P3 LDC.64 R4, c[0x0][0x9a8] ;  /* 0x00026a00ff043b82 */ /* 0x000ea20000000a00 */
[----:B------:R-:W-:Y:S04]  /*7c40*/  @P3 IMAD R0, R42, UR46, RZ ;  /* 0x0000002e2a003c24 */ /* 0x000fe8000f8e02ff */
[----:B--2---:R-:W-:Y:S05]  /*7c50*/  @P3 IMAD.WIDE R4, R0, 0x4, R4 ;  /* 0x0000000400043825 */ /* 0x004fea00078e0204 */
[----:B-1---5:R1:W5:Y:S02]  /*7c60*/  @P3 LDG.E R24, desc[UR4][R4.64] ;  /* 0x0000000404183981 */ /* 0x022364000c1e1900 */
[----:B-1----:R-:W2:Y:S02]  /*7c70*/  @!P3 LDC R24, c[0x0][0x9a0] ;  /* 0x00026800ff18bb82 */ /* 0x002ea40000000800 */
.L_x_128:
[----:B------:R-:W-:Y:S01]  /*7c80*/  ULOP3.LUT UR4, UR51, 0x1, URZ, 0x3c, !UPT ;  /* 0x0000000133047892 */ /* 0x000fe2000f8e3cff */
[----:B-----5:R-:W-:Y:S01]  /*7c90*/  FSETP.NEU.AND P3, PT, R26, RZ, PT ;  /* 0x000000ff1a00720b */ /* 0x020fe20003f6d000 */
[----:B------:R-:W1:Y:S01]  /*7ca0*/  LDCU.128 UR8, c[0x0][0xb80] ;  /* 0x00017000ff0877ac */ /* 0x000e620008000c00 */
[----:B------:R-:W-:Y:S01]  /*7cb0*/  SEL R4, RZ, 0xffffffff, P2 ;  /* 0xffffffffff047807 */ /* 0x000fe20001000000 */
[----:B------:R-:W-:Y:S01]  /*7cc0*/  IMAD.U32 R63, RZ, RZ, UR48 ;  /* 0x00000030ff3f7e24 */ /* 0x000fe2000f8e00ff */
[----:B------:R-:W-:Y:S01]  /*7cd0*/  @P1 LOP3.LUT P2, RZ, R45, 0xff, RZ, 0xc0, !PT ;  /* 0x000000ff2dff1812 */ /* 0x000fe2000784c0ff */
[----:B------:R-:W-:Y:S01]  /*7ce0*/  IMAD.U32 R27, RZ, RZ, UR4 ;  /* 0x00000004ff1b7e24 */ /* 0x000fe2000f8e00ff */
[----:B------:R-:W-:Y:S01]  /*7cf0*/  @P1 SEL R0, RZ, 0xffffffff, P3 ;  /* 0xffffffffff001807 */ /* 0x000fe20001800000 */
[----:B------:R-:W-:Y:S01]  /*7d00*/  IMAD.SHL.U32 R65, R52, 0x2, RZ ;  /* 0x0000000234417824 */ /* 0x000fe200078e00ff */
[----:B------:R-:W-:Y:S01]  /*7d10*/  LEA R58, R22, UR45, 0x3 ;  /* 0x0000002d163a7c11 */ /* 0x000fe2000f8e18ff */
[----:B------:R-:W3:Y:S01]  /*7d20*/  LDCU.128 UR16, c[0x0][0xb90] ;  /* 0x00017200ff1077ac */ /* 0x000ee20008000c00 */
[----:B------:R-:W-:Y:S01]  /*7d30*/  @P0 SEL R0, R4, R0, !P2 ;  /* 0x0000000004000207 */ /* 0x000fe20005000000 */
[----:B------:R-:W-:Y:S01]  /*7d40*/  IMAD.SHL.U32 R63, R63, 0x1000, RZ ;  /* 0x000010003f3f7824 */ /* 0x000fe200078e00ff */
[----:B------:R-:W-:Y:S01]  /*7d50*/  PLOP3.LUT P2, PT, PT, PT, UP1, 0x80, 0x8 ;  /* 0x000000000008781c */ /* 0x000fe20003f4f018 */
[----:B------:R-:W-:Y:S01]  /*7d60*/  BSSY B1, `(.L_x_129) ;  /* 0x000004f000017945 */ /* 0x000fe20003800000 */
[----:B------:R-:W-:Y:S01]  /*7d70*/  @P1 LOP3.LUT R0, R0, 0x1, RZ, 0xc0, !PT ;  /* 0x0000000100001812 */ /* 0x000fe200078ec0ff */
[----:B------:R-:W-:Y:S01]  /*7d80*/  IMAD.MOV.U32 R66, RZ, RZ, 0x1 ;  /* 0x00000001ff427424 */ /* 0x000fe200078e00ff */
[----:B------:R-:W-:Y:S01]  /*7d90*/  LOP3.LUT P4, R59, R45, 0xff, RZ, 0xc0, !PT ;  /* 0x000000ff2d3b7812 */ /* 0x000fe2000788c0ff */
[----:B------:R-:W-:Y:S01]  /*7da0*/  USHF.L.U32 UR12, UR44, 0x6, URZ ;  /* 0x000000062c0c7899 */ /* 0x000fe200080006ff */
[----:B------:R-:W-:Y:S01]  /*7db0*/  ISETP.NE.U32.OR P6, PT, R0, 0x1, !P1 ;  /* 0x000000010000780c */ /* 0x000fe20004fc5470 */
[----:B------:R-:W-:Y:S01]  /*7dc0*/  IMAD.U32 R0, RZ, RZ, UR48 ;  /* 0x00000030ff007e24 */ /* 0x000fe2000f8e00ff */
[----:B------:R-:W4:Y:S01]  /*7dd0*/  LDCU UR13, c[0x0][0xba0] ;  /* 0x00017400ff0d77ac */ /* 0x000f220008000800 */
[----:B------:R-:W-:Y:S01]  /*7de0*/  SEL R5, RZ, 0xffffffff, P3 ;  /* 0xffffffffff057807 */ /* 0x000fe20001800000 */
[----:B------:R-:W-:Y:S01]  /*7df0*/  IMAD.IADD R25, R23, 0x1, R2 ;  /* 0x0000000117197824 */ /* 0x000fe200078e0202 */
[----:B------:R-:W-:Y:S01]  /*7e00*/  P2R R60, PR, RZ, 0x40 ;  /* 0x00000040ff3c7803 */ /* 0x000fe20000000000 */
[----:B------:R-:W-:Y:S01]  /*7e10*/  IMAD.U32 R57, RZ, RZ, UR12 ;  /* 0x0000000cff397e24 */ /* 0x000fe2000f8e00ff */
[----:B------:R-:W-:Y:S01]  /*7e20*/  LEA R0, R0, UR45, 0x3 ;  /* 0x0000002d00007c11 */ /* 0x000fe2000f8e18ff */
[----:B------:R-:W-:Y:S01]  /*7e30*/  IMAD.U32 R64, RZ, RZ, UR48 ;  /* 0x00000030ff407e24 */ /* 0x000fe2000f8e00ff */
[----:B------:R-:W-:Y:S02]  /*7e40*/  @P2 SEL R5, R4, R5, !P4 ;  /* 0x0000000504052207 */ /* 0x000fe40006000000 */
[----:B------:R-:W-:Y:S02]  /*7e50*/  CS2R R38, SRZ ;  /* 0x0000000000267805 */ /* 0x000fe4000001ff00 */
[----:B------:R-:W-:Y:S02]  /*7e60*/  CS2R R36, SRZ ;  /* 0x0000000000247805 */ /* 0x000fe4000001ff00 */
[----:B------:R-:W-:Y:S02]  /*7e70*/  CS2R R30, SRZ ;  /* 0x00000000001e7805 */ /* 0x000fe4000001ff00 */
[----:B------:R-:W-:Y:S02]  /*7e80*/  @P6 SHF.L.U32 R3, R27, 0x1f, RZ ;  /* 0x0000001f1b036819 */ /* 0x000fe400000006ff */
[----:B------:R-:W-:Y:S02]  /*7e90*/  CS2R R28, SRZ ;  /* 0x00000000001c7805 */ /* 0x000fe4000001ff00 */
[----:B------:R-:W-:Y:S01]  /*7ea0*/  LOP3.LUT R5, R5, 0x1, RZ, 0xc0, !PT ;  /* 0x0000000105057812 */ /* 0x000fe200078ec0ff */
[----:B------:R4:W2:Y:S01]  /*7eb0*/  @P6 SYNCS.PHASECHK.TRANS64.TRYWAIT P1, [R0+URZ+0x230], R3 ;  /* 0x00023003000065a7 */ /* 0x0008a200080211ff */
[----:B-1----:R-:W-:Y:S02]  /*7ec0*/  UIMAD.WIDE.U32 UR4, UR12, UR9, URZ ;  /* 0x000000090c0472a5 */ /* 0x002fe4000f8e00ff */
[----:B------:R-:W-:Y:S01]  /*7ed0*/  ISETP.NE.U32.AND P5, PT, R5, 0x1, PT ;  /* 0x000000010500780c */ /* 0x000fe20003fa5070 */
[----:B------:R-:W-:Y:S01]  /*7ee0*/  UISETP.NE.AND UP0, UPT, UR8, 0x1, UPT ;  /* 0x000000010800788c */ /* 0x000fe2000bf05270 */
[----:B------:R-:W-:Y:S01]  /*7ef0*/  IADD3 R62, PT, PT, R63, UR45, R65 ;  /* 0x0000002d3f3e7c10 */ /* 0x000fe2000fffe041 */
[----:B------:R-:W-:Y:S01]  /*7f00*/  USHF.R.U32.HI UR5, URZ, UR10, UR5 ;  /* 0x0000000aff057299 */ /* 0x000fe20008011605 */
[----:B------:R-:W-:Y:S03]  /*7f10*/  P2R R67, PR, RZ, 0x20 ;  /* 0x00000020ff437803 */ /* 0x000fe60000000000 */
[----:B------:R-:W-:Y:S02]  /*7f20*/  USEL UR5, UR12, UR5, !UP0 ;  /* 0x000000050c057287 */ /* 0x000fe4000c000000 */
[----:B------:R-:W-:Y:S02]  /*7f30*/  UISETP.NE.AND UP0, UPT, UR11, 0x1, UPT ;  /* 0x000000010b00788c */ /* 0x000fe4000bf05270 */
[----:B---3--:R-:W-:Y:S02]  /*7f40*/  UIMAD.WIDE.U32 UR6, UR5, UR16, URZ ;  /* 0x00000010050672a5 */ /* 0x008fe4000f8e00ff */
[----:B------:R-:W-:Y:S02]  /*7f50*/  IMAD R7, RZ, RZ, -UR5 ;  /* 0x80000005ff077e24 */ /* 0x000fe4000f8e02ff */
[----:B------:R-:W-:Y:S02]  /*7f60*/  IMAD.U32 R56, RZ, RZ, UR5 ;  /* 0x00000005ff387e24 */ /* 0x000fe4000f8e00ff */
[----:B------:R-:W-:Y:S01]  /*7f70*/  IMAD R57, R7, UR8, R57 ;  /* 0x0000000807397c24 */ /* 0x000fe2000f8e0239 */
[----:B------:R-:W-:Y:S02]  /*7f80*/  UMOV UR4, UR7 ;  /* 0x0000000700047c82 */ /* 0x000fe40008000000 */
[----:B------:R-:W-:Y:S01]  /*7f90*/  USHF.R.U32.HI UR4, URZ, UR17, UR4 ;  /* 0x00000011ff047299 */ /* 0x000fe20008011604 */
[----:B----4-:R-:W-:Y:S03]  /*7fa0*/  SHF.L.U32 R3, R51, 0x1f, RZ ;  /* 0x0000001f33037819 */ /* 0x010fe600000006ff */
[----:B------:R-:W-:Y:S02]  /*7fb0*/  USEL UR4, UR5, UR4, !UP0 ;  /* 0x0000000405047287 */ /* 0x000fe4000c000000 */
[----:B------:R-:W-:Y:S01]  /*7fc0*/  UISETP.NE.AND UP0, UPT, UR18, 0x1, UPT ;  /* 0x000000011200788c */ /* 0x000fe2000bf05270 */
[----:B------:R1:W3:Y:S01]  /*7fd0*/  SYNCS.PHASECHK.TRANS64.TRYWAIT P0, [R58+URZ+0x280], R3 ;  /* 0x000280033a0075a7 */ /* 0x0002e200080011ff */
[----:B------:R-:W-:Y:S02]  /*7fe0*/  UIMAD.WIDE.U32 UR6, UR4, UR19, URZ ;  /* 0x00000013040672a5 */ /* 0x000fe4000f8e00ff */
[----:B------:R-:W-:Y:S02]  /*7ff0*/  IMAD.U32 R55, RZ, RZ, UR4 ;  /* 0x00000004ff377e24 */ /* 0x000fe4000f8e00ff */
[----:B------:R-:W-:Y:S01]  /*8000*/  IMAD R6, RZ, RZ, -UR4 ;  /* 0x80000004ff067e24 */ /* 0x000fe2000f8e02ff */
[----:B------:R-:W-:Y:S01]  /*8010*/  PLOP3.LUT P2, PT, PT, PT, UP0, 0x80, 0x8 ;  /* 0x000000000008781c */ /* 0x000fe20003f4f008 */
[----:B------:R-:W-:Y:S01]  /*8020*/  IMAD.U32 R54, RZ, RZ, UR4 ;  /* 0x00000004ff367e24 */ /* 0x000fe2000f8e00ff */
[----:B------:R-:W-:Y:S01]  /*8030*/  UMOV UR6, UR7 ;  /* 0x0000000700067c82 */ /* 0x000fe20008000000 */
[----:B------:R-:W-:Y:S01]  /*8040*/  IMAD R56, R6, UR11, R56 ;  /* 0x0000000b06387c24 */ /* 0x000fe2000f8e0238 */
[----:B------:R-:W-:Y:S06]  /*8050*/  USHF.R.U32.HI UR6, URZ, UR13, UR6 ;  /* 0x0000000dff067299 */ /* 0x000fec0008011606 */
[----:B------:R-:W-:Y:S05]  /*8060*/  SEL R55, R55, UR6, !P2 ;  /* 0x0000000637377c07 */ /* 0x000fea000d000000 */
[----:B------:R-:W-:Y:S04]  /*8070*/  IMAD.MOV R4, RZ, RZ, -R55 ;  /* 0x000000ffff047224 */ /* 0x000fe800078e0a37 */
[----:B------:R-:W-:Y:S01]  /*8080*/  IMAD R54, R4, UR18, R54 ;  /* 0x0000001204367c24 */ /* 0x000fe2000f8e0236 */
[----:B--2---:R-:W-:Y:S01]  /*8090*/  @P6 SEL R66, RZ, 0x1, !P1 ;  /* 0x00000001ff426807 */ /* 0x004fe20004800000 */
[----:B-1----:R-:W-:Y:S06]  /*80a0*/  @!P6 BRA `(.L_x_130) ;  /* 0x000000000068e947 */ /* 0x002fec0003800000 */
[----:B------:R-:W-:Y:S01]  /*80b0*/  LOP3.LUT P6, RZ, R44, 0x40, RZ, 0xc0, !PT ;  /* 0x000000402cff7812 */ /* 0x000fe200078cc0ff */
[----:B------:R-:W-:Y:S01]  /*80c0*/  VIADD R2, R62, 0x300 ;  /* 0x000003003e027836 */ /* 0x000fe20000000000 */
[----:B------:R-:W-:Y:S01]  /*80d0*/  ISETP.NE.AND P2, PT, R66, RZ, PT ;  /* 0x000000ff4200720c */ /* 0x000fe20003f45270 */
[----:B------:R-:W-:Y:S01]  /*80e0*/  BSSY B0, `(.L_x_131) ;  /* 0x000000d000007945 */ /* 0x000fe20003800000 */
[----:B------:R-:W-:Y:S01]  /*80f0*/  PLOP3.LUT P1, PT, PT, PT, PT, 0x8, 0x80 ;  /* 0x000000000080781c */ /* 0x000fe20003f2e170 */
[----:B------:R-:W-:Y:S01]  /*8100*/  @P5 VIADD R4, R62, 0x310 ;  /* 0x000003103e045836 */ /* 0x000fe20000000000 */
[----:B------:R-:W-:Y:S02]  /*8110*/  @P5 PLOP3.LUT P1, PT, P6, PT, PT, 0x80, 0x8 ;  /* 0x000000000008581c */ /* 0x000fe4000372f070 */
[----:B------:R-:W-:Y:S02]  /*8120*/  CS2R R38, SRZ ;  /* 0x0000000000267805 */ /* 0x000fe4000001ff00 */
[----:B------:R-:W-:Y:S02]  /*8130*/  CS2R R36, SRZ ;  /* 0x0000000000247805 */ /* 0x000fe4000001ff00 */
[----:B------:R-:W-:Y:S02]  /*8140*/  CS2R R30, SRZ ;  /* 0x00000000001e7805 */ /* 0x000fe4000001ff00 */
[----:B------:R-:W-:Y:S05]  /*8150*/  CS2R R28, SRZ ;  /* 0x00000000001c7805 */ /* 0x000fea000001ff00 */
[----:B------:R-:W-:Y:S01]  /*8160*/  @P1 VIADD R4, R2, 0xfffffff0 ;  /* 0xfffffff002041836 */ /* 0x000fe20000000000 */
[----:B------:R-:W-:Y:S06]  /*8170*/  @P2 BRA `(.L_x_132) ;  /* 0x00000000000c2947 */ /* 0x000fec0003800000 */
[----:B------:R-:W-:Y:S04]  /*8180*/  SHF.L.U32 R2, R27, 0x1f, RZ ;  /* 0x0000001f1b027819 */ /* 0x000fe800000006ff */
[----:B------:R-:W1:Y:S02]  /*8190*/  SYNCS.PHASECHK.TRANS64.TRYWAIT P1, [R0+URZ+0x230], R2 ;  /* 0x00023002000075a7 */ /* 0x000e6400080211ff */
[----:B-1----:R-:W-:Y:S05]  /*81a0*/  @!P1 BRA `(.L_x_133) ;  /* 0x00000028009c9947 */ /* 0x002fea0003800000 */
.L_x_132:
[----:B------:R-:W-:Y:S05]  /*81b0*/  BSYNC B0 ;  /* 0x0000000000007941 */ /* 0x000fea0003800000 */
.L_x_131:
[----:B------:R-:W-:Y:S01]  /*81c0*/  UIADD3 UR4, UPT, UPT, UR48, 0x1, URZ ;  /* 0x0000000130047890 */ /* 0x000fe2000fffe0ff */
[----:B------:R-:W-:Y:S03]  /*81d0*/  ISETP.NE.AND P1, PT, R67, RZ, PT ;  /* 0x000000ff4300720c */ /* 0x000fe60003f25270 */
[----:B------:R-:W-:Y:S04]  /*81e0*/  UISETP.NE.AND UP0, UPT, UR4, 0x3, UPT ;  /* 0x000000030400788c */ /* 0x000fe8000bf05270 */
[----:B------:R-:W-:Y:S02]  /*81f0*/  USEL UR5, URZ, 0x1, UP0 ;  /* 0x00000001ff057887 */ /* 0x000fe40008000000 */
[----:B------:R-:W-:Y:S04]  /*8200*/  USEL UR4, UR4, URZ, UP0 ;  /* 0x000000ff04047287 */ /* 0x000fe80008000000 */
[----:B------:R2:W4:Y:S01]  /*8210*/  @P1 LDS.128 R36, [R4] ;  /* 0x0000000004241984 */ /* 0x0005220000000c00 */
[----:B------:R-:W-:Y:S01]  /*8220*/  LOP3.LUT R27, R27, UR5, RZ, 0x3c, !PT ;  /* 0x000000051b1b7c12 */ /* 0x000fe2000f8e3cff */
[----:B------:R-:W-:Y:S02]  /*8230*/  IMAD.U32 R64, RZ, RZ, UR4 ;  /* 0x00000004ff407e24 */ /* 0x000fe4000f8e00ff */
[----:B------:R2:W1:Y:S04]  /*8240*/  @P1 LDS.128 R28, [R62+0x300] ;  /* 0x000300003e1c1984 */ /* 0x0004680000000c00 */
.L_x_130:
[----:B------:R-:W-:Y:S05]  /*8250*/  BSYNC B1 ;  /* 0x0000000000017941 */ /* 0x000fea0003800000 */
.L_x_129:
[----:B-1----:R-:W-:Y:S04]  /*8260*/  SHF.R.U32.HI R0, RZ, 0x15, R25 ;  /* 0x00000015ff007819 */ /* 0x002fe80000011619 */
[----:B------:R-:W-:Y:S01]  /*8270*/  LOP3.LUT P1, RZ, R0, 0x3, R46, 0x48, !PT ;  /* 0x0000000300ff7812 */ /* 0x000fe2000782482e */
[----:B------:R-:W-:Y:S01]  /*8280*/  @!UPT UIADD3 URZ, UPT, UPT, URZ, URZ, URZ ;  /* 0x000000fffffff290 */ /* 0x000fe2000fffe0ff */
[----:B---3--:R-:W-:Y:S11]  /*8290*/  @P0 BRA `(.L_x_134) ;  /* 0x0000000000080947 */ /* 0x008ff60003800000 */
[----:B------:R-:W1:Y:S02]  /*82a0*/  SYNCS.PHASECHK.TRANS64.TRYWAIT P0, [R58+URZ+0x280], R3 ;  /* 0x000280033a0075a7 */ /* 0x000e6400080011ff */
[----:B-1----:R-:W-:Y:S05]  /*82b0*/  @!P0 BRA `(.L_x_135) ;  /* 0x00000028006c8947 */ /* 0x002fea0003800000 */
.L_x_134:
[----:B------:R-:W-:Y:S05]  /*82c0*/  @!P1 BRA `(.L_x_136) ;  /* 0x0000000000409947 */ /* 0x000fea0003800000 */
[----:B------:R-:W3:Y:S01]  /*82d0*/  LDCU.64 UR8, c[0x4][0x70] ;  /* 0x01000e00ff0877ac */ /* 0x000ee20008000a00 */
[----:B-1----:R-:W-:Y:S01]  /*82e0*/  MOV R3, 0x0 ;  /* 0x0000000000037802 */ /* 0x002fe20000000f00 */
[----:B------:R-:W-:Y:S02]  /*82f0*/  HFMA2 R12, -RZ, RZ, 0, 5.9604644775390625e-08 ;  /* 0x00000001ff0c7431 */ /* 0x000fe400000001ff */
[----:B------:R-:W-:Y:S02]  /*8300*/  IMAD.MOV.U32 R8, RZ, RZ, 0x192 ;  /* 0x00000192ff087424 */ /* 0x000fe400078e00ff */
[----:B------:R-:W-:Y:S01]  /*8310*/  IMAD.MOV.U32 R13, RZ, RZ, RZ ;  /* 0x000000ffff0d7224 */ /* 0x000fe200078e00ff */
[----:B------:R-:W1:Y:S01]  /*8320*/  LDCU.64 UR6, c[0x4][0x78] ;  /* 0x01000f00ff0677ac */ /* 0x000e620008000a00 */
[----:B------:R-:W4:Y:S01]  /*8330*/  LDC.64 R2, c[0x4][R3] ;  /* 0x0100000003027b82 */ /* 0x000f220000000a00 */
[----:B------:R-:W5:Y:S01]  /*8340*/  LDCU.64 UR4, c[0x4][0x10] ;  /* 0x01000200ff0477ac */ /* 0x000f620008000a00 */
[----:B---3--:R-:W-:Y:S01]  /*8350*/  MOV R5, UR9 ;  /* 0x0000000900057c02 */ /* 0x008fe20008000f00 */
[----:B--2---:R-:W-:Y:S01]  /*8360*/  IMAD.U32 R4, RZ, RZ, UR8 ;  /* 0x00000008ff047e24 */ /* 0x004fe2000f8e00ff */
[----:B-1----:R-:W-:Y:S01]  /*8370*/  MOV R7, UR7 ;  /* 0x0000000700077c02 */ /* 0x002fe20008000f00 */
[----:B------:R-:W-:Y:S01]  /*8380*/  IMAD.U32 R6, RZ, RZ, UR6 ;  /* 0x00000006ff067e24 */ /* 0x000fe2000f8e00ff */
[----:B-----5:R-:W-:Y:S01]  /*8390*/  MOV R11, UR5 ;  /* 0x00000005000b7c02 */ /* 0x020fe20008000f00 */
[----:B------:R-:W-:Y:S02]  /*83a0*/  IMAD.U32 R10, RZ, RZ, UR4 ;  /* 0x00000004ff0a7e24 */ /* 0x000fe4000f8e00ff */
[----:B------:R-:W-:Y:S07]  /*83b0*/  LEPC R20, `(.L_x_136) ;  /* 0x000000001014794e */ /* 0x000fee0000000000 */
[----:B----4-:R-:W-:Y:S05]  /*83c0*/  CALL.ABS.NOINC R2 ;  /* 0x0000000002007343 */ /* 0x010fea0003c00000 */
.L_x_136:
[----:B-1----:R-:W-:Y:S01]  /*83d0*/  SHF.L.U32 R3, R28, 0x10, RZ ;  /* 0x000000101c037819 */ /* 0x002fe200000006ff */
[----:B------:R-:W-:Y:S05]  /*83e0*/  WARPSYNC.ALL ;  /* 0x0000000000007948 */ /* 0x000fea0003800000 */
[----:B------:R-:W-:Y:S01]  /*83f0*/  R2UR UR4, R25 ;  /* 0x00000000190472ca */ /* 0x000fe200000e0000 */
[----:B------:R-:W-:Y:S01]  /*8400*/  BSSY.RECONVERGENT B0, `(.L_x_137) ;  /* 0x000005a000007945 */ /* 0x000fe20003800200 */
[----:B------:R-:W-:Y:S02]  /*8410*/  SHF.L.U32 R20, R29, 0x10, RZ ;  /* 0x000000101d147819 */ /* 0x000fe400000006ff */
[----:B------:R-:W-:Y:S02]  /*8420*/  MOV R61, 0x10 ;  /* 0x00000010003d7802 */ /* 0x000fe40000000f00 */
[----:B------:R-:W-:Y:S02]  /*8430*/  LOP3.LUT P6, RZ, R44, 0x40, RZ, 0xc0, !PT ;  /* 0x000000402cff7812 */ /* 0x000fe400078cc0ff */
[----:B------:R-:W-:Y:S02]  /*8440*/  ISETP.NE.AND P0, PT, R53, RZ, PT ;  /* 0x000000ff3500720c */ /* 0x000fe40003f05270 */
[----:B------:R-:W-:Y:S03]  /*8450*/  SEL R61, R61, 0xfffffff0, !P6 ;  /* 0xfffffff03d3d7807 */ /* 0x000fe60007000000 */
[----:B--2---:R-:W1:Y:S02]  /*8460*/  LDTM.x16 R4, tmem[UR4] ;  /* 0x00000004000479ee */ /* 0x004e640008240000 */
[----:B-1----:R-:W-:Y:S01]  /*8470*/  FMUL R0, R24, R4 ;  /* 0x0000000418007220 */ /* 0x002fe20000400000 */
[----:B------:R-:W-:Y:S01]  /*8480*/  LOP3.LUT R4, R28, 0xffff0000, RZ, 0xc0, !PT ;  /* 0xffff00001c047812 */ /* 0x000fe200078ec0ff */
[C---:B------:R-:W-:Y:S01]  /*8490*/  FMUL R2, R24.reuse, R5 ;  /* 0x0000000518027220 */ /* 0x040fe20000400000 */
[----:B------:R-:W-:Y:S01]  /*84a0*/  FMUL R5, R24, R9 ;  /* 0x0000000918057220 */ /* 0x000fe20000400000 */
[----:B------:R-:W-:Y:S01]  /*84b0*/  FFMA R0, R26, R3, R0 ;  /* 0x000000031a007223 */ /* 0x000fe20000000000 */
[----:B------:R-:W-:Y:S01]  /*84c0*/  FMUL R9, R24, R13 ;  /* 0x0000000d18097220 */ /* 0x000fe20000400000 */
[----:B------:R-:W-:Y:S01]  /*84d0*/  FFMA R2, R26, R4, R2 ;  /* 0x000000041a027223 */ /* 0x000fe20000000002 */
[C---:B------:R-:W-:Y:S01]  /*84e0*/  FMUL R4, R24.reuse, R8 ;  /* 0x0000000818047220 */ /* 0x040fe20000400000 */
[C---:B------:R-:W-:Y:S01]  /*84f0*/  FMUL R8, R24.reuse, R12 ;  /* 0x0000000c18087220 */ /* 0x040fe20000400000 */
[C---:B------:R-:W-:Y:S01]  /*8500*/  FMUL R12, R24.reuse, R16 ;  /* 0x00000010180c7220 */ /* 0x040fe20000400000 */
[----:B------:R-:W-:Y:S01]  /*8510*/  LOP3.LUT R16, R29, 0xffff0000, RZ, 0xc0, !PT ;  /* 0xffff00001d107812 */ /* 0x000fe200078ec0ff */
[----:B------:R-:W-:Y:S01]  /*8520*/  FMUL R3, R24, R6 ;  /* 0x0000000618037220 */ /* 0x000fe20000400000 */
[----:B------:R-:W-:Y:S01]  /*8530*/  F2FP.BF16.F32.PACK_AB R32, R2, R0 ;  /* 0x000000000220723e */ /* 0x000fe200000010ff */
[----:B------:R-:W-:Y:S01]  /*8540*/  FMUL R13, R24, R17 ;  /* 0x00000011180d7220 */ /* 0x000fe20000400000 */
[----:B------:R-:W-:Y:S01]  /*8550*/  SHF.L.U32 R17, R30, 0x10, RZ ;  /* 0x000000101e117819 */ /* 0x000fe200000006ff */
[----:B------:R-:W-:Y:S01]  /*8560*/  FMUL R7, R24, R7 ;  /* 0x0000000718077220 */ /* 0x000fe20000400000 */
[----:B------:R-:W-:Y:S01]  /*8570*/  LOP3.LUT R0, R30, 0xffff0000, RZ, 0xc0, !PT ;  /* 0xffff00001e007812 */ /* 0x000fe200078ec0ff */
[C---:B------:R-:W-:Y:S01]  /*8580*/  FFMA R3, R26.reuse, R20, R3 ;  /* 0x000000141a037223 */ /* 0x040fe20000000003 */
[C---:B------:R-:W-:Y:S01]  /*8590*/  SHF.L.U32 R2, R31.reuse, 0x10, RZ ;  /* 0x000000101f027819 */ /* 0x040fe200000006ff */
[C---:B------:R-:W-:Y:S01]  /*85a0*/  FFMA R7, R26.reuse, R16, R7 ;  /* 0x000000101a077223 */ /* 0x040fe20000000007 */
[----:B------:R-:W-:Y:S01]  /*85b0*/  LOP3.LUT R16, R31, 0xffff0000, RZ, 0xc0, !PT ;  /* 0xffff00001f107812 */ /* 0x000fe200078ec0ff */
[C---:B------:R-:W-:Y:S01]  /*85c0*/  FFMA R4, R26.reuse, R17, R4 ;  /* 0x000000111a047223 */ /* 0x040fe20000000004 */
[----:B------:R-:W-:Y:S01]  /*85d0*/  FFMA R5, R26, R0, R5 ;  /* 0x000000001a057223 */ /* 0x000fe20000000005 */
[----:B----4-:R-:W-:Y:S01]  /*85e0*/  SHF.L.U32 R0, R36, 0x10, RZ ;  /* 0x0000001024007819 */ /* 0x010fe200000006ff */
[C---:B------:R-:W-:Y:S01]  /*85f0*/  FMUL R6, R24.reuse, R10 ;  /* 0x0000000a18067220 */ /* 0x040fe20000400000 */
[----:B------:R-:W-:Y:S01]  /*8600*/  F2FP.BF16.F32.PACK_AB R33, R7, R3 ;  /* 0x000000030721723e */ /* 0x000fe200000010ff */
[----:B------:R-:W-:Y:S01]  /*8610*/  FMUL R11, R24, R11 ;  /* 0x0000000b180b7220 */ /* 0x000fe20000400000 */
[C---:B------:R-:W-:Y:S01]  /*8620*/  SHF.L.U32 R3, R37.reuse, 0x10, RZ ;  /* 0x0000001025037819 */ /* 0x040fe200000006ff */
[----:B------:R-:W-:Y:S01]  /*8630*/  FFMA R6, R26, R2, R6 ;  /* 0x000000021a067223 */ /* 0x000fe20000000006 */
[----:B------:R-:W-:Y:S01]  /*8640*/  LOP3.LUT R2, R36, 0xffff0000, RZ, 0xc0, !PT ;  /* 0xffff000024027812 */ /* 0x000fe200078ec0ff */
[C---:B------:R-:W-:Y:S01]  /*8650*/  FFMA R11, R26.reuse, R16, R11 ;  /* 0x000000101a0b7223 */ /* 0x040fe2000000000b */
[----:B------:R-:W-:Y:S01]  /*8660*/  FFMA R8, R26, R0, R8 ;  /* 0x000000001a087223 */ /* 0x000fe20000000008 */
[C---:B------:R-:W-:Y:S01]  /*8670*/  FMUL R10, R24.reuse, R14 ;  /* 0x0000000e180a7220 */ /* 0x040fe20000400000 */
[----:B------:R-:W-:Y:S01]  /*8680*/  LOP3.LUT R0, R37, 0xffff0000, RZ, 0xc0, !PT ;  /* 0xffff000025007812 */ /* 0x000fe200078ec0ff */
[----:B------:R-:W-:Y:S01]  /*8690*/  FMUL R15, R24, R15 ;  /* 0x0000000f180f7220 */ /* 0x000fe20000400000 */
[C---:B------:R-:W-:Y:S01]  /*86a0*/  FFMA R9, R26.reuse, R2, R9 ;  /* 0x000000021a097223 */ /* 0x040fe20000000009 */
[----:B------:R-:W-:Y:S01]  /*86b0*/  FFMA R10, R26, R3, R10 ;  /* 0x000000031a0a7223 */ /* 0x000fe2000000000a */
[----:B------:R-:W-:Y:S01]  /*86c0*/  SHF.L.U32 R2, R38, 0x10, RZ ;  /* 0x0000001026027819 */ /* 0x000fe200000006ff */
[----:B------:R-:W-:Y:S01]  /*86d0*/  FFMA R15, R26, R0, R15 ;  /* 0x000000001a0f7223 */ /* 0x000fe2000000000f */
[----:B------:R-:W-:Y:S01]  /*86e0*/  LOP3.LUT R3, R38, 0xffff0000, RZ, 0xc0, !PT ;  /* 0xffff000026037812 */ /* 0x000fe200078ec0ff */
[C---:B------:R-:W-:Y:S01]  /*86f0*/  FMUL R14, R24.reuse, R18 ;  /* 0x00000012180e7220 */ /* 0x040fe20000400000 */
[----:B------:R-:W-:Y:S01]  /*8700*/  F2FP.BF16.F32.PACK_AB R34, R5, R4 ;  /* 0x000000040522723e */ /* 0x000fe200000010ff */
[----:B------:R-:W-:Y:S01]  /*8710*/  FMUL R19, R24, R19 ;  /* 0x0000001318137220 */ /* 0x000fe20000400000 */
[C---:B------:R-:W-:Y:S01]  /*8720*/  SHF.L.U32 R0, R39.reuse, 0x10, RZ ;  /* 0x0000001027007819 */ /* 0x040fe200000006ff */
[C---:B------:R-:W-:Y:S01]  /*8730*/  FFMA R12, R26.reuse, R2, R12 ;  /* 0x000000021a0c7223 */ /* 0x040fe2000000000c */
[----:B------:R-:W-:Y:S01]  /*8740*/  LOP3.LUT R4, R39, 0xffff0000, RZ, 0xc0, !PT ;  /* 0xffff000027047812 */ /* 0x000fe200078ec0ff */
[C---:B------:R-:W-:Y:S01]  /*8750*/  FFMA R13, R26.reuse, R3, R13 ;  /* 0x000000031a0d7223 */ /* 0x040fe2000000000d */
[----:B------:R-:W-:Y:S01]  /*8760*/  F2FP.BF16.F32.PACK_AB R35, R11, R6 ;  /* 0x000000060b23723e */ /* 0x000fe200000010ff */
[C---:B------:R-:W-:Y:S01]  /*8770*/  FFMA R14, R26.reuse, R0, R14 ;  /* 0x000000001a0e7223 */ /* 0x040fe2000000000e */
[----:B------:R-:W-:Y:S01]  /*8780*/  F2FP.BF16.F32.PACK_AB R8, R9, R8 ;  /* 0x000000080908723e */ /* 0x000fe200000010ff */
[----:B------:R-:W-:Y:S01]  /*8790*/  FFMA R19, R26, R4, R19 ;  /* 0x000000041a137223 */ /* 0x000fe20000000013 */
[----:B------:R-:W-:Y:S01]  /*87a0*/  F2FP.BF16.F32.PACK_AB R9, R15, R10 ;  /* 0x0000000a0f09723e */ /* 0x000fe200000010ff */
[----:B------:R1:W-:Y:S01]  /*87b0*/  STS.128 [R62+0x300], R32 ;  /* 0x000300203e007388 */ /* 0x0003e20000000c00 */
[----:B------:R-:W-:Y:S02]  /*87c0*/  F2FP.BF16.F32.PACK_AB R10, R13, R12 ;  /* 0x0000000c0d0a723e */ /* 0x000fe400000010ff */
[----:B------:R-:W-:Y:S02]  /*87d0*/  F2FP.BF16.F32.PACK_AB R11, R19, R14 ;  /* 0x0000000e130b723e */ /* 0x000fe400000010ff */
[----:B------:R-:W-:Y:S05]  /*87e0*/  IADD3 R0, PT, PT, R62, R61, RZ ;  /* 0x0000003d3e007210 */ /* 0x000fea0007ffe0ff */
[----:B------:R1:W-:Y:S01]  /*87f0*/  STS.128 [R0+0x300], R8 ;  /* 0x0003000800007388 */ /* 0x0003e20000000c00 */
[----:B------:R-:W-:Y:S01]  /*8800*/  @!PT LDS RZ, [RZ] ;  /* 0x00000000fffff984 */ /* 0x000fe20000000800 */
[----:B------:R-:W-:Y:S01]  /*8810*/  @!PT LDS RZ, [RZ] ;  /* 0x00000000fffff984 */ /* 0x000fe20000000800 */
[----:B------:R-:W-:Y:S01]  /*8820*/  @!PT LDS RZ, [RZ] ;  /* 0x00000000fffff984 */ /* 0x000fe20000000800 */
[----:B------:R-:W-:Y:S01]  /*8830*/  @!PT LDS RZ, [RZ] ;  /* 0x00000000fffff984 */ /* 0x000fe20000000800 */
[----:B------:R2:W-:Y:S07]  /*8840*/  MEMBAR.ALL.CTA ;  /* 0x0000000000007992 */ /* 0x0005ee0000008000 */
[----:B--2---:R-:W2:Y:S02]  /*8850*/  FENCE.VIEW.ASYNC.S ;  /* 0x00000000000073c6 */ /* 0x004ea40000000000 */
[----:B--2---:R-:W-:Y:S06]  /*8860*/  BAR.SYNC.DEFER_BLOCKING 0x1, 0x80 ;  /* 0x0042000000007b1d */ /* 0x004fec0000010000 */
[----:B------:R-:W-:Y:S05]  /*8870*/  @P0 BRA `(.L_x_138) ;  /* 0x0000000000480947 */ /* 0x000fea0003800000 */
[----:B------:R-:W2:Y:S01]  /*8880*/  LDCU.64 UR14, c[0x0][0x348] ;  /* 0x00006900ff0e77ac */ /* 0x000ea20008000a00 */
[----:B------:R-:W-:Y:S02]  /*8890*/  R2UR UR6, R63 ;  /* 0x000000003f0672ca */ /* 0x000fe400000e0000 */
[----:B------:R-:W-:Y:S01]  /*88a0*/  R2UR UR10, R57 ;  /* 0x00000000390a72ca */ /* 0x000fe200000e0000 */
[----:B------:R-:W-:Y:S01]  /*88b0*/  UMOV UR9, UR47 ;  /* 0x0000002f00097c82 */ /* 0x000fe20008000000 */
[----:B------:R-:W-:Y:S01]  /*88c0*/  R2UR UR11, R56 ;  /* 0x00000000380b72ca */ /* 0x000fe200000e0000 */
[----:B------:R-:W-:Y:S01]  /*88d0*/  UIADD3 UR7, UPT, UPT, UR47, 0x20, URZ ;  /* 0x000000202f077890 */ /* 0x000fe2000fffe0ff */
[----:B------:R-:W-:Y:S02]  /*88e0*/  R2UR UR12, R54 ;  /* 0x00000000360c72ca */ /* 0x000fe400000e0000 */
[----:B------:R-:W-:Y:S05]  /*88f0*/  R2UR UR13, R55 ;  /* 0x00000000370d72ca */ /* 0x000fea00000e0000 */
[----:B------:R-:W-:Y:S02]  /*8900*/  UIADD3 UR6, UPT, UPT, UR45, UR6, URZ ;  /* 0x000000062d067290 */ /* 0x000fe4000fffe0ff */
[----:B--2---:R-:W-:Y:S02]  /*8910*/  UIADD3 UR4, UP0, UPT, UR14, 0x780, URZ ;  /* 0x000007800e047890 */ /* 0x004fe4000ff1e0ff */
[----:B------:R-:W-:Y:S02]  /*8920*/  UIADD3 UR8, UPT, UPT, UR6, 0x300, URZ ;  /* 0x0000030006087890 */ /* 0x000fe4000fffe0ff */
[----:B------:R-:W-:Y:S02]  /*8930*/  UIADD3.X UR5, UPT, UPT, URZ, UR15, URZ, UP0, !UPT ;  /* 0x0000000fff057290 */ /* 0x000fe400087fe4ff */
[----:B------:R-:W-:Y:S07]  /*8940*/  UIADD3 UR6, UPT, UPT, UR6, 0xb00, URZ ;  /* 0x00000b0006067890 */ /* 0x000fee000fffe0ff */
[----:B------:R2:W-:Y:S02]  /*8950*/  UTMASTG.5D.IM2COL [UR8], [UR4] ;  /* 0x00000008040073b5 */ /* 0x0005e40008060000 */
[----:B--2---:R-:W-:Y:S01]  /*8960*/  UMOV UR8, UR6 ;  /* 0x0000000600087c82 */ /* 0x004fe20008000000 */
[----:B------:R-:W-:Y:S02]  /*8970*/  UMOV UR9, UR7 ;  /* 0x0000000700097c82 */ /* 0x000fe40008000000 */
[----:B------:R2:W-:Y:S02]  /*8980*/  UTMASTG.5D.IM2COL [UR8], [UR4] ;  /* 0x00000008040073b5 */ /* 0x0005e40008060000 */
[----:B--2---:R0:W-:Y:S02]  /*8990*/  UTMACMDFLUSH ;  /* 0x00000000000079b7 */ /* 0x0041e40000000000 */
.L_x_138:
[----:B------:R-:W-:Y:S05]  /*89a0*/  BSYNC.RECONVERGENT B0 ;  /* 0x0000000000007941 */ /* 0x000fea0003800200 */
.L_x_137:
[----:B------:R-:W-:Y:S01]  /*89b0*/  UIADD3 UR46, UPT, UPT, UR48, 0x1, URZ ;  /* 0x00000001302e7890 */ /* 0x000fe2000fffe0ff */
[----:B------:R-:W-:Y:S03]  /*89c0*/  BSSY.RECONVERGENT B0, `(.L_x_139) ;  /* 0x0000005000007945 */ /* 0x000fe60003800200 */
[----:B------:R-:W-:Y:S04]  /*89d0*/  UISETP.NE.AND UP0, UPT, UR46, 0x3, UPT ;  /* 0x000000032e00788c */ /* 0x000fe8000bf05270 */
[----:B------:R-:W-:Y:S01]  /*89e0*/  USEL UR44, UR46, URZ, UP0 ;  /* 0x000000ff2e2c7287 */ /* 0x000fe20008000000 */
[----:B------:R-:W-:Y:S11]  /*89f0*/  @P0 BRA `(.L_x_140) ;  /* 0x0000000000040947 */ /* 0x000ff60003800000 */
[----:B------:R-:W-:Y:S04]  /*8a00*/  DEPBAR.LE SB0, 0x1 ;  /* 0x000080400000791a */ /* 0x000fe80000000000 */
.L_x_140:
[----:B------:R-:W-:Y:S05]  /*8a10*/  BSYNC.RECONVERGENT B0 ;  /* 0x0000000000007941 */ /* 0x000fea0003800200 */
.L_x_139:
[----:B------:R-:W-:Y:S01]  /*8a20*/  BAR.SYNC.DEFER_BLOCKING 0x1, 0x80 ;  /* 0x0042000000007b1d */ /* 0x000fe20000010000 */
[----:B------:R-:W-:Y:S01]  /*8a30*/  ISETP.NE.AND P1, PT, R60, RZ, PT ;  /* 0x000000ff3c00720c */ /* 0x000fe20003f25270 */
[----:B------:R-:W-:Y:S01]  /*8a40*/  UISETP.NE.AND UP0, UPT, UR50, URZ, UPT ;  /* 0x000000ff3200728c */ /* 0x000fe2000bf05270 */
[----:B------:R-:W-:Y:S11]  /*8a50*/  LEA R3, R64, UR45, 0x3 ;  /* 0x0000002d40037c11 */ /* 0x000ff6000f8e18ff */
[----:B------:R-:W-:Y:S01]  /*8a60*/  @P1 SHF.L.U32 R4, R27, 0x1f, RZ ;  /* 0x0000001f1b041819 */ /* 0x000fe200000006ff */
[----:B------:R-:W-:Y:S06]  /*8a70*/  BRA.U !UP0, `(.L_x_141) ;  /* 0x0000000108247547 */ /* 0x000fec000b800000 */
[----:B-1----:R-:W1:Y:S01]  /*8a80*/  S2R R0, SR_CgaCtaId ;  /* 0x0000000000007919 */ /* 0x002e620000008800 */
[----:B------:R-:W-:Y:S01]  /*8a90*/  IMAD.U32 R2, RZ, RZ, UR49 ;  /* 0x00000031ff027e24 */ /* 0x000fe2000f8e00ff */
[----:B------:R-:W-:Y:S04]  /*8aa0*/  UIADD3 UR4, UPT, UPT, UR49, 0x1, URZ ;  /* 0x0000000131047890 */ /* 0x000fe8000fffe0ff */
[----:B------:R-:W-:Y:S01]  /*8ab0*/  @P1 LEA R2, R2, UR45, 0x3 ;  /* 0x0000002d02021c11 */ /* 0x000fe2000f8e18ff */
[----:B------:R-:W-:Y:S04]  /*8ac0*/  UISETP.NE.AND UP0, UPT, UR4, 0x3, UPT ;  /* 0x000000030400788c */ /* 0x000fe8000bf05270 */
[----:B------:R-:W-:Y:S01]  /*8ad0*/  @P1 VIADD R2, R2, 0x248 ;  /* 0x0000024802021836 */ /* 0x000fe20000000000 */
[----:B------:R-:W-:Y:S04]  /*8ae0*/  USEL UR49, UR4, URZ, UP0 ;  /* 0x000000ff04317287 */ /* 0x000fe80008000000 */
[----:B-1----:R-:W-:Y:S04]  /*8af0*/  @P1 PRMT R0, R0, 0x654, R2 ;  /* 0x0000065400001816 */ /* 0x002fe80000000002 */
[----:B------:R2:W-:Y:S04]  /*8b00*/  @P1 SYNCS.ARRIVE.TRANS64.RED.A1T0 RZ, [R0+URZ], RZ ;  /* 0x000000ff00ff19a7 */ /* 0x0005e800081004ff */
.L_x_141:
[----:B------:R-:W3:Y:S01]  /*8b10*/  @P1 SYNCS.PHASECHK.TRANS64.TRYWAIT P0, [R3+URZ+0x230], R4 ;  /* 0x00023004030015a7 */ /* 0x000ee200080011ff */
[----:B------:R-:W-:Y:S01]  /*8b20*/  BSSY B1, `(.L_x_142) ;  /* 0x0000012000017945 */ /* 0x000fe20003800000 */
[----:B---3--:R-:W-:Y:S03]  /*8b30*/  @P1 SEL R66, RZ, 0x1, !P0 ;  /* 0x00000001ff421807 */ /* 0x008fe60004000000 */
[----:B------:R-:W-:Y:S05]  /*8b40*/  @!P1 BRA `(.L_x_143) ;  /* 0x00000000003c9947 */ /* 0x000fea0003800000 */
[----:B------:R-:W-:Y:S01]  /*8b50*/  ISETP.NE.AND P1, PT, R67, RZ, PT ;  /* 0x000000ff4300720c */ /* 0x000fe20003f25270 */
[----:B------:R-:W-:Y:S01]  /*8b60*/  BSSY B0, `(.L_x_144) ;  /* 0x0000009000007945 */ /* 0x000fe20003800000 */
[----:B------:R-:W-:Y:S11]  /*8b70*/  ISETP.NE.AND P0, PT, R66, RZ, PT ;  /* 0x000000ff4200720c */ /* 0x000ff60003f05270 */
[----:B------:R-:W-:Y:S05]  /*8b80*/  @P1 IMAD R64, R64, 0x1000, R65 ;  /* 0x0000100040401824 */ /* 0x000fea00078e0241 */
[----:B-12---:R-:W-:Y:S05]  /*8b90*/  @P1 IADD3 R0, PT, PT, R64, UR45, RZ ;  /* 0x0000002d40001c10 */ /* 0x006fea000fffe0ff */
[----:B------:R-:W-:Y:S01]  /*8ba0*/  @P1 IMAD.IADD R0, R61, 0x1, R0 ;  /* 0x000000013d001824 */ /* 0x000fe200078e0200 */
[----:B------:R-:W-:Y:S06]  /*8bb0*/  @P0 BRA `(.L_x_145) ;  /* 0x00000000000c0947 */ /* 0x000fec0003800000 */
[----:B------:R-:W-:Y:S04]  /*8bc0*/  SHF.L.U32 R27, R27, 0x1f, RZ ;  /* 0x0000001f1b1b7819 */ /* 0x000fe800000006ff */
[----:B------:R-:W1:Y:S02]  /*8bd0*/  SYNCS.PHASECHK.TRANS64.TRYWAIT P0, [R3+URZ+0x230], R27 ;  /* 0x0002301b030075a7 */ /* 0x000e6400080011ff */
[----:B-1----:R-:W-:Y:S05]  /*8be0*/  @!P0 BRA `(.L_x_146) ;  /* 0x0000002000348947 */ /* 0x002fea0003800000 */
.L_x_145:
[----:B------:R-:W-:Y:S05]  /*8bf0*/  BSYNC B0 ;  /* 0x0000000000007941 */ /* 0x000fea0003800000 */
.L_x_144:
[----:B------:R-:W-:Y:S11]  /*8c00*/  ISETP.NE.AND P0, PT, R67, RZ, PT ;  /* 0x000000ff4300720c */ /* 0x000ff60003f05270 */
[----:B------:R-:W-:Y:S02]  /*8c10*/  @!UPT UIADD3 URZ, UPT, UPT, URZ, URZ, URZ ;  /* 0x000000fffffff290 */ /* 0x000fe4000fffe0ff */
[----:B------:R3:W4:Y:S04]  /*8c20*/  @P0 LDS.128 R28, [R64+UR45+0x300] ;  /* 0x0003002d401c0984 */ /* 0x0007280008000c00 */
[----:B------:R3:W2:Y:S02]  /*8c30*/  @P0 LDS.128 R36, [R0+0x300] ;  /* 0x0003000000240984 */ /* 0x0006a40000000c00 */
.L_x_143:
[----:B------:R-:W-:Y:S05]  /*8c40*/  BSYNC B1 ;  /* 0x0000000000017941 */ /* 0x000fea0003800000 */
.L_x_142:
[----:B-123--:R-:W-:Y:S05]  /*8c50*/  VIADD R0, R25, 0x10 ;  /* 0x0000001019007836 */ /* 0x00efea0000000000 */
[----:B------:R-:W-:Y:S04]  /*8c60*/  SHF.R.U32.HI R0, RZ, 0x15, R0 ;  /* 0x00000015ff007819 */ /* 0x000fe80000011600 */
[----:B------:R-:W-:Y:S11]  /*8c70*/  LOP3.LUT P0, RZ, R0, 0x3, R46, 0x48, !PT ;  /* 0x0000000300ff7812 */ /* 0x000ff6000780482e */
[----:B------:R-:W-:Y:S02]  /*8c80*/  @!UPT UIADD3 URZ, UPT, UPT, URZ, URZ, URZ ;  /* 0x000000fffffff290 */ /* 0x000fe4000fffe0ff */
[----:B------:R-:W-:Y:S05]  /*8c90*/  @!P0 BRA `(.L_x_147) ;  /* 0x0000000000408947 */ /* 0x000fea0003800000 */
[----:B------:R-:W1:Y:S01]  /*8ca0*/  LDCU.64 UR8, c[0x4][0x70] ;  /* 0x01000e00ff0877ac */ /* 0x000e620008000a00 */
[----:B------:R-:W-:Y:S01]  /*8cb0*/  MOV R3, 0x0 ;  /* 0x0000000000037802 */ /* 0x000fe20000000f00 */
[----:B------:R-:W-:Y:S02]  /*8cc0*/  HFMA2 R12, -RZ, RZ, 0, 5.9604644775390625e-08 ;  /* 0x00000001ff0c7431 */ /* 0x000fe400000001ff */
[----:B------:R-:W-:Y:S02]  /*8cd0*/  IMAD.MOV.U32 R8, RZ, RZ, 0x192 ;  /* 0x00000192ff087424 */ /* 0x000fe400078e00ff */
[----:B------:R-:W-:Y:S01]  /*8ce0*/  IMAD.MOV.U32 R13, RZ, RZ, RZ ;  /* 0x000000ffff0d7224 */ /* 0x000fe200078e00ff */
[----:B------:R-:W2:Y:S01]  /*8cf0*/  LDCU.64 UR6, c[0x4][0x78] ;  /* 0x01000f00ff0677ac */ /* 0x000ea20008000a00 */
[----:B------:R-:W3:Y:S01]  /*8d00*/  LDC.64 R2, c[0x4][R3] ;  /* 0x0100000003027b82 */ /* 0x000ee20000000a00 */
[----:B------:R-:W5:Y:S01]  /*8d10*/  LDCU.64 UR4, c[0x4][0x10] ;  /* 0x01000200ff0477ac */ /* 0x000f620008000a00 */
[----:B-1----:R-:W-:Y:S01]  /*8d20*/  MOV R5, UR9 ;  /* 0x0000000900057c02 */ /* 0x002fe20008000f00 */
[----:B------:R-:W-:Y:S01]  /*8d30*/  IMAD.U32 R4, RZ, RZ, UR8 ;  /* 0x00000008ff047e24 */ /* 0x000fe2000f8e00ff */
[----:B--2---:R-:W-:Y:S01]  /*8d40*/  MOV R7, UR7 ;  /* 0x0000000700077c02 */ /* 0x004fe20008000f00 */
[----:B------:R-:W-:Y:S01]  /*8d50*/  IMAD.U32 R6, RZ, RZ, UR6 ;  /* 0x00000006ff067e24 */ /* 0x000fe2000f8e00ff */
[----:B-----5:R-:W-:Y:S01]  /*8d60*/  MOV R11, UR5 ;  /* 0x00000005000b7c02 */ /* 0x020fe20008000f00 */
[----:B------:R-:W-:Y:S02]  /*8d70*/  IMAD.U32 R10, RZ, RZ, UR4 ;  /* 0x00000004ff0a7e24 */ /* 0x000fe4000f8e00ff */
[----:B------:R-:W-:Y:S07]  /*8d80*/  LEPC R20, `(.L_x_147) ;  /* 0x000000001014794e */ /* 0x000fee0000000000 */
[----:B---34-:R-:W-:Y:S05]  /*8d90*/  CALL.ABS.NOINC R2 ;  /* 0x0000000002007343 */ /* 0x018fea0003c00000 */
.L_x_147:
[----:B------:R-:W-:Y:S01]  /*8da0*/  ISETP.NE.AND P0, PT, R53, RZ, PT ;  /* 0x000000ff3500720c */ /* 0x000fe20003f05270 */
[----:B------:R-:W-:Y:S05]  /*8db0*/  WARPSYNC.ALL ;  /* 0x0000000000007948 */ /* 0x000fea0003800000 */
[----:B------:R-:W-:Y:S01]  /*8dc0*/  R2UR UR4, R25 ;  /* 0x00000000190472ca */ /* 0x000fe200000e0000 */
[----:B------:R-:W-:Y:S01]  /*8dd0*/  BSSY.RECONVERGENT B0, `(.L_x_148) ;  /* 0x000005d000007945 */ /* 0x000fe20003800200 */
[C---:B----4-:R-:W-:Y:S02]  /*8de0*/  SHF.L.U32 R0, R28.reuse, 0x10, RZ ;  /* 0x000000101c007819 */ /* 0x050fe400000006ff */
[----:B------:R-:W-:Y:S02]  /*8df0*/  LOP3.LUT R2, R28, 0xffff0000, RZ, 0xc0, !PT ;  /* 0xffff00001c027812 */ /* 0x000fe400078ec0ff */
[C---:B------:R-:W-:Y:S02]  /*8e00*/  SHF.L.U32 R20, R29.reuse, 0x10, RZ ;  /* 0x000000101d147819 */ /* 0x040fe400000006ff */
[----:B------:R-:W-:Y:S02]  /*8e10*/  LOP3.LUT R21, R29, 0xffff0000, RZ, 0xc0, !PT ;  /* 0xffff00001d157812 */ /* 0x000fe400078ec0ff */
[C---:B------:R-:W-:Y:S02]  /*8e20*/  SHF.L.U32 R25, R30.reuse, 0x10, RZ ;  /* 0x000000101e197819 */ /* 0x040fe400000006ff */
[----:B------:R-:W-:Y:S01]  /*8e30*/  LOP3.LUT R27, R30, 0xffff0000, RZ, 0xc0, !PT ;  /* 0xffff00001e1b7812 */ /* 0x000fe200078ec0ff */
[----:B------:R-:W1:Y:S01]  /*8e40*/  LDTM.x16 R4, tmem[UR4+0x10] ;  /* 0x00001004000479ee */ /* 0x000e620008240000 */
[C---:B------:R-:W-:Y:S01]  /*8e50*/  SHF.L.U32 R28, R31.reuse, 0x10, RZ ;  /* 0x000000101f1c7819 */ /* 0x040fe200000006ff */
[----:B------:R-:W-:Y:S01]  /*8e60*/  NOP ;  /* 0x0000000000007918 */ /* 0x000fe20000000000 */
[----:B------:R-:W-:Y:S02]  /*8e70*/  LOP3.LUT R29, R31, 0xffff0000, RZ, 0xc0, !PT ;  /* 0xffff00001f1d7812 */ /* 0x000fe400078ec0ff */
[C---:B------:R-:W-:Y:S02]  /*8e80*/  SHF.L.U32 R30, R36.reuse, 0x10, RZ ;  /* 0x00000010241e7819 */ /* 0x040fe400000006ff */
[----:B------:R-:W-:Y:S02]  /*8e90*/  LOP3.LUT R31, R36, 0xffff0000, RZ, 0xc0, !PT ;  /* 0xffff0000241f7812 */ /* 0x000fe400078ec0ff */
[C---:B------:R-:W-:Y:S02]  /*8ea0*/  SHF.L.U32 R32, R37.reuse, 0x10, RZ ;  /* 0x0000001025207819 */ /* 0x040fe400000006ff */
[----:B------:R-:W-:Y:S02]  /*8eb0*/  LOP3.LUT R33, R37, 0xffff0000, RZ, 0xc0, !PT ;  /* 0xffff000025217812 */ /* 0x000fe400078ec0ff */
[C---:B------:R-:W-:Y:S02]  /*8ec0*/  SHF.L.U32 R34, R38.reuse, 0x10, RZ ;  /* 0x0000001026227819 */ /* 0x040fe400000006ff */
[----:B------:R-:W-:Y:S02]  /*8ed0*/  LOP3.LUT R35, R38, 0xffff0000, RZ, 0xc0, !PT ;  /* 0xffff000026237812 */ /* 0x000fe400078ec0ff */
[----:B------:R-:W-:Y:S02]  /*8ee0*/  IADD3 R58, PT, PT, R58, 0x290, RZ ;  /* 0x000002903a3a7810 */ /* 0x000fe40007ffe0ff */
[C---:B------:R-:W-:Y:S02]  /*8ef0*/  SHF.L.U32 R36, R39.reuse, 0x10, RZ ;  /* 0x0000001027247819 */ /* 0x040fe400000006ff */
[----:B------:R-:W-:Y:S02]  /*8f00*/  LOP3.LUT R58, R58, 0xfefffff8, RZ, 0xc0, !PT ;  /* 0xfefffff83a3a7812 */ /* 0x000fe400078ec0ff */
[----:B------:R-:W-:Y:S01]  /*8f10*/  LOP3.LUT R37, R39, 0xffff0000, RZ, 0xc0, !PT ;  /* 0xffff000027257812 */ /* 0x000fe200078ec0ff */
[C---:B-1----:R-:W-:Y:S01]  /*8f20*/  FMUL R4, R24.reuse, R4 ;  /* 0x0000000418047220 */ /* 0x042fe20000400000 */
[----:B------:R1:W-:Y:S01]  /*8f30*/  SYNCS.ARRIVE.TRANS64.RED.A1T0 RZ, [R58+URZ], RZ ;  /* 0x000000ff3aff79a7 */ /* 0x0003e200081004ff */
[C---:B------:R-:W-:Y:S01]  /*8f40*/  FMUL R5, R24.reuse, R5 ;  /* 0x0000000518057220 */ /* 0x040fe20000400000 */
[----:B------:R-:W-:Y:S01]  /*8f50*/  FMUL R6, R24, R6 ;  /* 0x0000000618067220 */ /* 0x000fe20000400000 */
[----:B------:R-:W-:Y:S01]  /*8f60*/  FFMA R4, R26, R0, R4 ;  /* 0x000000001a047223 */ /* 0x000fe20000000004 */
[----:B------:R-:W-:Y:S01]  /*8f70*/  FMUL R0, R24, R7 ;  /* 0x0000000718007220 */ /* 0x000fe20000400000 */
[C---:B------:R-:W-:Y:S01]  /*8f80*/  FFMA R5, R26.reuse, R2, R5 ;  /* 0x000000021a057223 */ /* 0x040fe20000000005 */
[----:B------:R-:W-:Y:S01]  /*8f90*/  FFMA R6, R26, R20, R6 ;  /* 0x000000141a067223 */ /* 0x000fe20000000006 */
[----:B------:R-:W-:Y:S01]  /*8fa0*/  FMUL R2, R24, R8 ;  /* 0x0000000818027220 */ /* 0x000fe20000400000 */
[----:B------:R-:W-:Y:S01]  /*8fb0*/  FFMA R0, R26, R21, R0 ;  /* 0x000000151a007223 */ /* 0x000fe20000000000 */
[C---:B------:R-:W-:Y:S01]  /*8fc0*/  FMUL R3, R24.reuse, R9 ;  /* 0x0000000918037220 */ /* 0x040fe20000400000 */
[----:B------:R-:W-:Y:S01]  /*8fd0*/  F2FP.BF16.F32.PACK_AB R4, R5, R4 ;  /* 0x000000040504723e */ /* 0x000fe200000010ff */
[C---:B------:R-:W-:Y:S01]  /*8fe0*/  FMUL R7, R24.reuse, R10 ;  /* 0x0000000a18077220 */ /* 0x040fe20000400000 */
[----:B------:R-:W-:Y:S01]  /*8ff0*/  FMUL R11, R24, R11 ;  /* 0x0000000b180b7220 */ /* 0x000fe20000400000 */
[----:B------:R-:W-:Y:S01]  /*9000*/  F2FP.BF16.F32.PACK_AB R5, R0, R6 ;  /* 0x000000060005723e */ /* 0x000fe200000010ff */
[----:B------:R-:W-:Y:S01]  /*9010*/  FFMA R2, R26, R25, R2 ;  /* 0x000000191a027223 */ /* 0x000fe20000000002 */
[----:B------:R-:W-:Y:S01]  /*9020*/  FMUL R8, R24, R12 ;  /* 0x0000000c18087220 */ /* 0x000fe20000400000 */
[----:B------:R-:W-:Y:S01]  /*9030*/  MOV R0, UR44 ;  /* 0x0000002c00007c02 */ /* 0x000fe20008000f00 */
[----:B------:R-:W-:Y:S01]  /*9040*/  FFMA R3, R26, R27, R3 ;  /* 0x0000001b1a037223 */ /* 0x000fe20000000003 */
[----:B------:R-:W-:Y:S01]  /*9050*/  FMUL R9, R24, R13 ;  /* 0x0000000d18097220 */ /* 0x000fe20000400000 */
[----:B------:R-:W-:Y:S01]  /*9060*/  FFMA R7, R26, R28, R7 ;  /* 0x0000001c1a077223 */ /* 0x000fe20000000007 */
[----:B------:R-:W-:Y:S01]  /*9070*/  FMUL R10, R24, R14 ;  /* 0x0000000e180a7220 */ /* 0x000fe20000400000 */
[----:B------:R-:W-:Y:S01]  /*9080*/  FFMA R11, R26, R29, R11 ;  /* 0x0000001d1a0b7223 */ /* 0x000fe2000000000b */
[----:B------:R-:W-:Y:S01]  /*9090*/  FMUL R15, R24, R15 ;  /* 0x0000000f180f7220 */ /* 0x000fe20000400000 */
[----:B------:R-:W-:Y:S01]  /*90a0*/  FFMA R8, R26, R30, R8 ;  /* 0x0000001e1a087223 */ /* 0x000fe20000000008 */
[----:B------:R-:W-:Y:S01]  /*90b0*/  LEA R0, R0, R52, 0xb ;  /* 0x0000003400007211 */ /* 0x000fe200078e58ff */
[----:B------:R-:W-:Y:S01]  /*90c0*/  FMUL R12, R24, R16 ;  /* 0x00000010180c7220 */ /* 0x000fe20000400000 */
[----:B------:R-:W-:Y:S01]  /*90d0*/  FFMA R9, R26, R31, R9 ;  /* 0x0000001f1a097223 */ /* 0x000fe20000000009 */
[----:B------:R-:W-:Y:S01]  /*90e0*/  FMUL R13, R24, R17 ;  /* 0x00000011180d7220 */ /* 0x000fe20000400000 */
[----:B------:R-:W-:Y:S01]  /*90f0*/  FFMA R10, R26, R32, R10 ;  /* 0x000000201a0a7223 */ /* 0x000fe2000000000a */
[----:B------:R-:W-:Y:S01]  /*9100*/  FMUL R14, R24, R18 ;  /* 0x00000012180e7220 */ /* 0x000fe20000400000 */
[----:B------:R-:W-:Y:S01]  /*9110*/  FFMA R15, R26, R33, R15 ;  /* 0x000000211a0f7223 */ /* 0x000fe2000000000f */
[----:B------:R-:W-:Y:S01]  /*9120*/  FMUL R19, R24, R19 ;  /* 0x0000001318137220 */ /* 0x000fe20000400000 */
[----:B------:R-:W-:Y:S01]  /*9130*/  F2FP.BF16.F32.PACK_AB R6, R3, R2 ;  /* 0x000000020306723e */ /* 0x000fe200000010ff */
[C---:B------:R-:W-:Y:S01]  /*9140*/  FFMA R12, R26.reuse, R34, R12 ;  /* 0x000000221a0c7223 */ /* 0x040fe2000000000c */
[----:B------:R-:W-:Y:S01]  /*9150*/  F2FP.BF16.F32.PACK_AB R7, R11, R7 ;  /* 0x000000070b07723e */ /* 0x000fe200000010ff */
[----:B------:R-:W-:Y:S01]  /*9160*/  FFMA R13, R26, R35, R13 ;  /* 0x000000231a0d7223 */ /* 0x000fe2000000000d */
[----:B------:R-:W-:Y:S01]  /*9170*/  LEA R0, R0, UR45, 0x1 ;  /* 0x0000002d00007c11 */ /* 0x000fe2000f8e08ff */
[C---:B------:R-:W-:Y:S01]  /*9180*/  FFMA R14, R26.reuse, R36, R14 ;  /* 0x000000241a0e7223 */ /* 0x040fe2000000000e */
[----:B------:R-:W-:Y:S01]  /*9190*/  FFMA R19, R26, R37, R19 ;  /* 0x000000251a137223 */ /* 0x000fe20000000013 */
[----:B------:R-:W-:Y:S02]  /*91a0*/  F2FP.BF16.F32.PACK_AB R8, R9, R8 ;  /* 0x000000080908723e */ /* 0x000fe400000010ff */
[----:B------:R1:W-:Y:S01]  /*91b0*/  STS.128 [R0+0x300], R4 ;  /* 0x0003000400007388 */ /* 0x0003e20000000c00 */
[----:B------:R-:W-:Y:S02]  /*91c0*/  F2FP.BF16.F32.PACK_AB R9, R15, R10 ;  /* 0x0000000a0f09723e */ /* 0x000fe400000010ff */
        /* <DEDUP_REMOVED lines=15> */
[----:B------:R-:W-:Y:S01]  /*92c0*/  ULEA UR6, UR44, UR45, 0xc ;  /* 0x0000002d2c067291 */ /* 0x000fe2000f8e60ff */
[----:B------:R-:W-:Y:S01]  /*92d0*/  R2UR UR12, R54 ;  /* 0x00000000360c72ca */ /* 0x000fe200000e0000 */
[----:B------:R-:W-:Y:S01]  /*92e0*/  UIADD3 UR9, UPT, UPT, UR47, 0x10, URZ ;  /* 0x000000102f097890 */ /* 0x000fe2000fffe0ff */
[----:B------:R-:W-:Y:S01]  /*92f0*/  R2UR UR13, R55 ;  /* 0x00000000370d72ca */ /* 0x000fe200000e0000 */
[----:B------:R-:W-:Y:S02]  /*9300*/  UIADD3 UR8, UPT, UPT, UR6, 0x300, URZ ;  /* 0x0000030006087890 */ /* 0x000fe4000fffe0ff */
[----:B------:R-:W-:Y:S02]  /*9310*/  UIADD3 UR6, UPT, UPT, UR6, 0xb00, URZ ;  /* 0x00000b0006067890 */ /* 0x000fe4000fffe0ff */
[----:B------:R-:W-:Y:S02]  /*9320*/  UIADD3 UR7, UPT, UPT, UR47, 0x30, URZ ;  /* 0x000000302f077890 */ /* 0x000fe4000fffe0ff */
[----:B--2---:R-:W-:Y:S04]  /*9330*/  UIADD3 UR4, UP0, UPT, UR14, 0x780, URZ ;  /* 0x000007800e047890 */ /* 0x004fe8000ff1e0ff */
[----:B------:R-:W-:Y:S09]  /*9340*/  UIADD3.X UR5, UPT, UPT, URZ, UR15, URZ, UP0, !UPT ;  /* 0x0000000fff057290 */ /* 0x000ff200087fe4ff */
[----:B------:R2:W-:Y:S02]  /*9350*/  UTMASTG.5D.IM2COL [UR8], [UR4] ;  /* 0x00000008040073b5 */ /* 0x0005e40008060000 */
[----:B--2---:R-:W-:Y:S01]  /*9360*/  UMOV UR8, UR6 ;  /* 0x0000000600087c82 */ /* 0x004fe20008000000 */
[----:B------:R-:W-:Y:S02]  /*9370*/  UMOV UR9, UR7 ;  /* 0x0000000700097c82 */ /* 0x000fe40008000000 */
[----:B------:R2:W-:Y:S02]  /*9380*/  UTMASTG.5D.IM2COL [UR8], [UR4] ;  /* 0x00000008040073b5 */ /* 0x0005e40008060000 */
[----:B--2---:R0:W-:Y:S02]  /*9390*/  UTMACMDFLUSH ;  /* 0x00000000000079b7 */ /* 0x0041e40000000000 */
.L_x_149:
[----:B------:R-:W-:Y:S05]  /*93a0*/  BSYNC.RECONVERGENT B0 ;  /* 0x0000000000007941 */ /* 0x000fea0003800200 */
.L_x_148:
[----:B------:R-:W-:Y:S01]  /*93b0*/  UIADD3 UR4, UPT, UPT, UR44, 0x1, URZ ;  /* 0x000000012c047890 */ /* 0x000fe2000fffe0ff */
[----:B------:R-:W-:Y:S03]  /*93c0*/  BSSY.RECONVERGENT B0, `(.L_x_150) ;  /* 0x0000008000007945 */ /* 0x000fe60003800200 */
[----:B------:R-:W-:Y:S04]  /*93d0*/  UISETP.NE.AND UP0, UPT, UR4, 0x3, UPT ;  /* 0x000000030400788c */ /* 0x000fe8000bf05270 */
[----:B------:R-:W-:Y:S02]  /*93e0*/  UISETP.EQ.XOR UP1, UPT, UR46, 0x3, !UP0 ;  /* 0x000000032e00788c */ /* 0x000fe4000c722a70 */
[----:B------:R-:W-:Y:S02]  /*93f0*/  USEL UR48, UR4, URZ, UP0 ;  /* 0x000000ff04307287 */ /* 0x000fe40008000000 */
[----:B------:R-:W-:Y:S04]  /*9400*/  USEL UR5, URZ, 0x1, !UP1 ;  /* 0x00000001ff057887 */ /* 0x000fe8000c800000 */
[----:B------:R-:W-:Y:S01]  /*9410*/  ULOP3.LUT UR51, UR51, UR5, URZ, 0x3c, !UPT ;  /* 0x0000000533337292 */ /* 0x000fe2000f8e3cff */
[----:B------:R-:W-:Y:S11]  /*9420*/  @P0 BRA `(.L_x_151) ;  /* 0x0000000000040947 */ /* 0x000ff60003800000 */
[----:B------:R-:W-:Y:S04]  /*9430*/  DEPBAR.LE SB0, 0x1 ;  /* 0x000080400000791a */ /* 0x000fe80000000000 */
.L_x_151:
[----:B------:R-:W-:Y:S05]  /*9440*/  BSYNC.RECONVERGENT B0 ;  /* 0x0000000000007941 */ /* 0x000fea0003800200 */
.L_x_150:
[----:B------:R-:W-:Y:S01]  /*9450*/  BAR.SYNC.DEFER_BLOCKING 0x1, 0x80 ;  /* 0x0042000000007b1d */ /* 0x000fe20000010000 */
[----:B------:R-:W-:Y:S01]  /*9460*/  UISETP.NE.AND UP0, UPT, UR50, -0x2, UPT ;  /* 0xfffffffe3200788c */ /* 0x000fe2000bf05270 */
[----:B------:R-:W-:Y:S08]  /*9470*/  IADD3 R22, PT, PT, R22, 0x1, RZ ;  /* 0x0000000116167810 */ /* 0x000ff00007ffe0ff */
[----:B------:R-:W-:Y:S05]  /*9480*/  BRA.U !UP0, `(.L_x_152) ;  /* 0x0000000108287547 */ /* 0x000fea000b800000 */
[----:B-1----:R-:W1:Y:S01]  /*9490*/  S2R R0, SR_CgaCtaId ;  /* 0x0000000000007919 */ /* 0x002e620000008800 */
[----:B------:R-:W-:Y:S01]  /*94a0*/  ISETP.NE.AND P0, PT, R60, RZ, PT ;  /* 0x000000ff3c00720c */ /* 0x000fe20003f05270 */
[----:B------:R-:W-:Y:S01]  /*94b0*/  IMAD.U32 R2, RZ, RZ, UR49 ;  /* 0x00000031ff027e24 */ /* 0x000fe2000f8e00ff */
[----:B------:R-:W-:Y:S04]  /*94c0*/  UIADD3 UR4, UPT, UPT, UR49, 0x1, URZ ;  /* 0x0000000131047890 */ /* 0x000fe8000fffe0ff */
[----:B------:R-:W-:Y:S04]  /*94d0*/  UISETP.NE.AND UP0, UPT, UR4, 0x3, UPT ;  /* 0x000000030400788c */ /* 0x000fe8000bf05270 */
[----:B------:R-:W-:Y:S03]  /*94e0*/  USEL UR49, UR4, URZ, UP0 ;  /* 0x000000ff04317287 */ /* 0x000fe60008000000 */
[----:B------:R-:W-:Y:S05]  /*94f0*/  @P0 LEA R2, R2, UR45, 0x3 ;  /* 0x0000002d02020c11 */ /* 0x000fea000f8e18ff */
[----:B------:R-:W-:Y:S05]  /*9500*/  @P0 VIADD R2, R2, 0x248 ;  /* 0x0000024802020836 */ /* 0x000fea0000000000 */
[----:B-1----:R-:W-:Y:S04]  /*9510*/  @P0 PRMT R0, R0, 0x654, R2 ;  /* 0x0000065400000816 */ /* 0x002fe80000000002 */
[----:B------:R2:W-:Y:S03]  /*9520*/  @P0 SYNCS.ARRIVE.TRANS64.RED.A1T0 RZ, [R0+URZ], RZ ;  /* 0x000000ff00ff09a7 */ /* 0x0005e600081004ff */
.L_x_152:
[----:B------:R-:W-:Y:S01]  /*9530*/  R2UR UR5, R47 ;  /* 0x000000002f0572ca */ /* 0x000fe200000e0000 */
[----:B------:R-:W-:Y:S01]  /*9540*/  UISETP.NE.AND UP0, UPT, UR60, URZ, UPT ;  /* 0x000000ff3c00728c */ /* 0x000fe2000bf05270 */
[----:B------:R-:W-:Y:S01]  /*9550*/  R2UR UR4, R48 ;  /* 0x00000000300472ca */ /* 0x000fe200000e0000 */
[----:B------:R-:W-:Y:S01]  /*9560*/  UIADD3 UR50, UPT, UPT, UR50, 0x2, URZ ;  /* 0x0000000232327890 */ /* 0x000fe2000fffe0ff */
[----:B------:R-:W-:Y:S01]  /*9570*/  ISETP.NE.AND P0, PT, R22, 0x2, PT ;  /* 0x000000021600780c */ /* 0x000fe20003f05270 */
[----:B------:R-:W-:Y:S01]  /*9580*/  UMOV UR46, UR61 ;  /* 0x0000003d002e7c82 */ /* 0x000fe20008000000 */
[----:B------:R-:W-:Y:S02]  /*9590*/  LOP3.LUT R50, R50, 0x1, RZ, 0x3c, !PT ;  /* 0x0000000132327812 */ /* 0x000fe400078e3cff */
[----:B-12---:R-:W-:Y:S02]  /*95a0*/  SEL R0, RZ, 0x1, P0 ;  /* 0x00000001ff007807 */ /* 0x006fe40000000000 */
[----:B------:R-:W-:Y:S02]  /*95b0*/  SEL R22, R22, RZ, P0 ;  /* 0x000000ff16167207 */ /* 0x000fe40000000000 */
[----:B------:R-:W-:Y:S01]  /*95c0*/  LOP3.LUT R51, R51, R0, RZ, 0x3c, !PT ;  /* 0x0000000033337212 */ /* 0x000fe200078e3cff */
[----:B------:R-:W-:Y:S02]  /*95d0*/  UIADD3 UR19, UPT, UPT, UR36, UR5, URZ ;  /* 0x0000000524137290 */ /* 0x000fe4000fffe0ff */
[----:B------:R-:W-:Y:S01]  /*95e0*/  UIADD3 UR44, UPT, UPT, UR37, UR4, URZ ;  /* 0x00000004252c7290 */ /* 0x000fe2000fffe0ff */
[----:B------:R-:W-:Y:S11]  /*95f0*/  BRA.U UP0, `(.L_x_153) ;  /* 0xffffffd900e87547 */ /* 0x000ff6000b83ffff */
[----:B------:R-:W-:-:S13]  /*9600*/  R2UR UR4, R49 ;  /* 0x00000000310472ca */ /* 0x000fda00000e0000 */
[----:B------:R-:W-:-:S09]  /*9610*/  UISETP.NE.AND UP0, UPT, UR4, URZ, UPT ;  /* 0x000000ff0400728c */ /* 0x000fd2000bf05270 */
[----:B------:R-:W-:Y:S05]  /*9620*/  BRA.U !UP0, `(.L_x_154) ;  /* 0x0000000108487547 */ /* 0x000fea000b800000 */
[----:B------:R-:W1:Y:S02]  /*9630*/  LDCU.64 UR4, c[0x0][0x990] ;  /* 0x00013200ff0477ac */ /* 0x000e640008000a00 */
[----:B-1----:R-:W-:-:S04]  /*9640*/  UISETP.NE.U32.AND UP0, UPT, UR4, URZ, UPT ;  /* 0x000000ff0400728c */ /* 0x002fc8000bf05070 */
[----:B------:R-:W-:-:S09]  /*9650*/  UISETP.NE.AND.EX UP0, UPT, UR5, URZ, UPT, UP0 ;  /* 0x000000ff0500728c */ /* 0x000fd2000bf05300 */
[----:B------:R-:W-:Y:S05]  /*9660*/  BRA.U UP0, `(.L_x_155) ;  /* 0x00000001000c7547 */ /* 0x000fea000b800000 */
[----:B------:R-:W-:-:S13]  /*9670*/  FSETP.NEU.AND P0, PT, R26, RZ, PT ;  /* 0x000000ff1a00720b */ /* 0x000fda0003f0d000 */
[----:B------:R-:W-:Y:S05]  /*9680*/  @!P0 EXIT ;  /* 0x000000000000894d */ /* 0x000fea0003800000 */
[----:B------:R-:W-:Y:S05]  /*9690*/  BRA `(.L_x_154) ;  /* 0x00000000002c7947 */ /* 0x000fea0003800000 */
.L_x_155:
[----:B------:R-:W-:Y:S01]  /*96a0*/  ISETP.NE.AND P0, PT, R59, RZ, PT ;  /* 0x000000ff3b00720c */ /* 0x000fe20003f05270 */
[----:B------:R-:W-:-:S12]  /*96b0*/  BSSY.RECONVERGENT B0, `(.L_x_154) ;  /* 0x0000009000007945 */ /* 0x000fd80003800200 */
[----:B------:R-:W-:Y:S05]  /*96c0*/  @P0 BRA `(.L_x_156) ;  /* 0x0000000000140947 */ /* 0x000fea0003800000 */
[----:B------:R-:W1:Y:S02]  /*96d0*/  LDCU.64 UR4, c[0x0][0x988] ;  /* 0x00013100ff0477ac */ /* 0x000e640008000a00 */
[----:B-1----:R-:W-:-:S04]  /*96e0*/  ISETP.NE.U32.AND P0, PT, RZ, UR4, PT ;  /* 0x00000004ff007c0c */ /* 0x002fc8000bf05070 */
[----:B------:R-:W-:-:S13]  /*96f0*/  ISETP.NE.AND.EX P0, PT, RZ, UR5, PT, P0 ;  /* 0x00000005ff007c0c */ /* 0x000fda000bf05300 */
[----:B------:R-:W-:Y:S05]  /*9700*/  @!P0 EXIT ;  /* 0x000000000000894d */ /* 0x000fea0003800000 */
[----:B------:R-:W-:Y:S05]  /*9710*/  BRA `(.L_x_157) ;  /* 0x0000000000087947 */ /* 0x000fea0003800000 */
.L_x_156:
[----:B------:R-:W-:-:S13]  /*9720*/  FSETP.NEU.AND P0, PT, R26, RZ, PT ;  /* 0x000000ff1a00720b */ /* 0x000fda0003f0d000 */
[----:B------:R-:W-:Y:S05]  /*9730*/  @!P0 EXIT ;  /* 0x000000000000894d */ /* 0x000fea0003800000 */
.L_x_157:
[----:B------:R-:W-:Y:S05]  /*9740*/  BSYNC.RECONVERGENT B0 ;  /* 0x0000000000007941 */ /* 0x000fea0003800200 */
.L_x_154:
[----:B------:R-:W1:Y:S01]  /*9750*/  S2UR UR5, SR_CgaCtaId ;  /* 0x00000000000579c3 */ /* 0x000e620000008800 */
[----:B------:R-:W-:Y:S01]  /*9760*/  ULEA UR4, UR49, UR45, 0x3 ;  /* 0x0000002d31047291 */ /* 0x000fe2000f8e18ff */
[----:B------:R-:W-:-:S04]  /*9770*/  DEPBAR.LE SB0, 0x0 ;  /* 0x000080000000791a */ /* 0x000fc80000000000 */
[----:B------:R-:W-:-:S04]  /*9780*/  UIADD3 UR4, UPT, UPT, UR4, 0x248, URZ ;  /* 0x0000024804047890 */ /* 0x000fc8000fffe0ff */
[----:B-1----:R-:W-:-:S09]  /*9790*/  UPRMT UR4, UR5, 0x654, UR4 ;  /* 0x0000065405047896 */ /* 0x002fd20008000004 */
[----:B------:R-:W-:Y:S01]  /*97a0*/  SYNCS.ARRIVE.TRANS64.RED.A1T0 RZ, [UR4], RZ ;  /* 0x000000ffffff79a7 */ /* 0x000fe20008100404 */
[----:B------:R-:W-:Y:S05]  /*97b0*/  EXIT ;  /* 0x000000000000794d */ /* 0x000fea0003800000 */
.L_x_25:
[----:B------:R-:W-:Y:S07]  /*97c0*/  MOV R0, UR9 ;  /* 0x0000000900007c02 */ /* 0x000fee0008000f00 */
.L_x_158:
[----:B--2---:R2:W3:Y:S02]  /*97d0*/  SYNCS.PHASECHK.TRANS64.TRYWAIT P0, [R0+URZ+0x118], R4 ;  /* 0x00011804000075a7 */ /* 0x0044e400080011ff */
[----:B---3--:R-:W-:Y:S05]  /*97e0*/  @!P0 NANOSLEEP.SYNCS 0x989680 ;  /* 0x009896800000895d */ /* 0x008fea0003900000 */
[----:B------:R-:W3:Y:S02]  /*97f0*/  @!P0 SYNCS.PHASECHK.TRANS64 P0, [R0+URZ+0x118], R4 ;  /* 0x00011804000085a7 */ /* 0x000ee400080010ff */
[----:B---3--:R-:W-:Y:S05]  /*9800*/  @!P0 BRA `(.L_x_158) ;  /* 0xfffffffc00f08947 */ /* 0x008fea000383ffff */
[----:B------:R-:W-:Y:S05]  /*9810*/  BRA `(.L_x_24) ;  /* 0xffffff8400f07947 */ /* 0x000fea000383ffff */
.L_x_32:
[----:B------:R-:W-:Y:S07]  /*9820*/  MOV R0, UR9 ;  /* 0x0000000900007c02 */ /* 0x000fee0008000f00 */
.L_x_159:
[----:B-1----:R1:W2:Y:S02]  /*9830*/  SYNCS.PHASECHK.TRANS64.TRYWAIT P0, [R0+URZ+0x118], R4 ;  /* 0x00011804000075a7 */ /* 0x0022a400080011ff */
[----:B--2---:R-:W-:Y:S05]  /*9840*/  @!P0 NANOSLEEP.SYNCS 0x989680 ;  /* 0x009896800000895d */ /* 0x004fea0003900000 */
[----:B------:R-:W2:Y:S02]  /*9850*/  @!P0 SYNCS.PHASECHK.TRANS64 P0, [R0+URZ+0x118], R4 ;  /* 0x00011804000085a7 */ /* 0x000ea400080010ff */
[----:B--2---:R-:W-:Y:S05]  /*9860*/  @!P0 BRA `(.L_x_159) ;  /* 0xfffffffc00f08947 */ /* 0x004fea000383ffff */
[----:B------:R-:W-:Y:S05]  /*9870*/  BRA `(.L_x_31) ;  /* 0xffffff8c00947947 */ /* 0x000fea000383ffff */
.L_x_37:
[----:B-1----:R-:W-:-:S07]  /*9880*/  MOV R0, UR30 ;  /* 0x0000001e00007c02 */ /* 0x002fce0008000f00 */
.L_x_160:
[----:B-1----:R1:W2:Y:S02]  /*9890*/  SYNCS.PHASECHK.TRANS64.TRYWAIT P0, [R0+URZ+0x270], R3 ;  /* 0x00027003000075a7 */ /* 0x0022a400080011ff */
[----:B--2---:R-:W-:Y:S05]  /*98a0*/  @!P0 NANOSLEEP.SYNCS 0x989680 ;  /* 0x009896800000895d */ /* 0x004fea0003900000 */
[----:B------:R-:W2:Y:S02]  /*98b0*/  @!P0 SYNCS.PHASECHK.TRANS64 P0, [R0+URZ+0x270], R3 ;  /* 0x00027003000085a7 */ /* 0x000ea400080010ff */
[----:B--2---:R-:W-:Y:S05]  /*98c0*/  @!P0 BRA `(.L_x_160) ;  /* 0xfffffffc00f08947 */ /* 0x004fea000383ffff */
[----:B------:R-:W-:Y:S05]  /*98d0*/  BRA `(.L_x_161) ;  /* 0xffffff9000787947 */ /* 0x000fea000383ffff */
.L_x_41:
[----:B------:R-:W-:-:S07]  /*98e0*/  MOV R0, UR4 ;  /* 0x0000000400007c02 */ /* 0x000fce0008000f00 */
.L_x_162:
[----:B-1----:R1:W2:Y:S02]  /*98f0*/  SYNCS.PHASECHK.TRANS64.TRYWAIT P0, [R0+URZ], R2 ;  /* 0x00000002000075a7 */ /* 0x0022a400080011ff */
[----:B--2---:R-:W-:Y:S05]  /*9900*/  @!P0 NANOSLEEP.SYNCS 0x989680 ;  /* 0x009896800000895d */ /* 0x004fea0003900000 */
[----:B------:R-:W2:Y:S02]  /*9910*/  @!P0 SYNCS.PHASECHK.TRANS64 P0, [R0+URZ], R2 ;  /* 0x00000002000085a7 */ /* 0x000ea400080010ff */
[----:B--2---:R-:W-:Y:S05]  /*9920*/  @!P0 BRA `(.L_x_162) ;  /* 0xfffffffc00f08947 */ /* 0x004fea000383ffff */
[----:B------:R-:W-:Y:S05]  /*9930*/  BRA `(.L_x_163) ;  /* 0xffffff9800107947 */ /* 0x000fea000383ffff */
.L_x_42:
[----:B------:R-:W-:-:S07]  /*9940*/  MOV R0, UR5 ;  /* 0x0000000500007c02 */ /* 0x000fce0008000f00 */
.L_x_164:
[----:B-1----:R1:W2:Y:S02]  /*9950*/  SYNCS.PHASECHK.TRANS64.TRYWAIT P0, [R0+URZ], R2 ;  /* 0x00000002000075a7 */ /* 0x0022a400080011ff */
[----:B--2---:R-:W-:Y:S05]  /*9960*/  @!P0 NANOSLEEP.SYNCS 0x989680 ;  /* 0x009896800000895d */ /* 0x004fea0003900000 */
[----:B------:R-:W2:Y:S02]  /*9970*/  @!P0 SYNCS.PHASECHK.TRANS64 P0, [R0+URZ], R2 ;  /* 0x00000002000085a7 */ /* 0x000ea400080010ff */
[----:B--2---:R-:W-:Y:S05]  /*9980*/  @!P0 BRA `(.L_x_164) ;  /* 0xfffffffc00f08947 */ /* 0x004fea000383ffff */
[----:B------:R-:W-:Y:S05]  /*9990*/  BRA `(.L_x_165) ;  /* 0xffffff9800207947 */ /* 0x000fea000383ffff */
.L_x_43:
[----:B------:R-:W-:-:S07]  /*99a0*/  MOV R0, UR5 ;  /* 0x0000000500007c02 */ /* 0x000fce0008000f00 */
.L_x_166:
[----:B-1----:R1:W2:Y:S02]  /*99b0*/  SYNCS.PHASECHK.TRANS64.TRYWAIT P0, [R0+URZ], R2 ;  /* 0x00000002000075a7 */ /* 0x0022a400080011ff */
[----:B--2---:R-:W-:Y:S05]  /*99c0*/  @!P0 NANOSLEEP.SYNCS 0x989680 ;  /* 0x009896800000895d */ /* 0x004fea0003900000 */
[----:B------:R-:W2:Y:S02]  /*99d0*/  @!P0 SYNCS.PHASECHK.TRANS64 P0, [R0+URZ], R2 ;  /* 0x00000002000085a7 */ /* 0x000ea400080010ff */
[----:B--2---:R-:W-:Y:S05]  /*99e0*/  @!P0 BRA `(.L_x_166) ;  /* 0xfffffffc00f08947 */ /* 0x004fea000383ffff */
[----:B------:R-:W-:Y:S05]  /*99f0*/  BRA `(.L_x_167) ;  /* 0xffffff9800307947 */ /* 0x000fea000383ffff */
.L_x_44:
[----:B------:R-:W-:-:S07]  /*9a00*/  MOV R0, UR5 ;  /* 0x0000000500007c02 */ /* 0x000fce0008000f00 */
.L_x_168:
[----:B-1----:R1:W2:Y:S02]  /*9a10*/  SYNCS.PHASECHK.TRANS64.TRYWAIT P0, [R0+URZ], R2 ;  /* 0x00000002000075a7 */ /* 0x0022a400080011ff */
[----:B--2---:R-:W-:Y:S05]  /*9a20*/  @!P0 NANOSLEEP.SYNCS 0x989680 ;  /* 0x009896800000895d */ /* 0x004fea0003900000 */
[----:B------:R-:W2:Y:S02]  /*9a30*/  @!P0 SYNCS.PHASECHK.TRANS64 P0, [R0+URZ], R2 ;  /* 0x00000002000085a7 */ /* 0x000ea400080010ff */
[----:B--2---:R-:W-:Y:S05]  /*9a40*/  @!P0 BRA `(.L_x_168) ;  /* 0xfffffffc00f08947 */ /* 0x004fea000383ffff */
[----:B------:R-:W-:Y:S05]  /*9a50*/  BRA `(.L_x_169) ;  /* 0xffffff9800407947 */ /* 0x000fea000383ffff */
.L_x_45:
[----:B------:R-:W-:-:S07]  /*9a60*/  MOV R0, UR5 ;  /* 0x0000000500007c02 */ /* 0x000fce0008000f00 */
.L_x_170:
[----:B-1----:R1:W2:Y:S02]  /*9a70*/  SYNCS.PHASECHK.TRANS64.TRYWAIT P0, [R0+URZ], R2 ;  /* 0x00000002000075a7 */ /* 0x0022a400080011ff */
[----:B--2---:R-:W-:Y:S05]  /*9a80*/  @!P0 NANOSLEEP.SYNCS 0x989680 ;  /* 0x009896800000895d */ /* 0x004fea0003900000 */
[----:B------:R-:W2:Y:S02]  /*9a90*/  @!P0 SYNCS.PHASECHK.TRANS64 P0, [R0+URZ], R2 ;  /* 0x00000002000085a7 */ /* 0x000ea400080010ff */
[----:B--2---:R-:W-:Y:S05]  /*9aa0*/  @!P0 BRA `(.L_x_170) ;  /* 0xfffffffc00f08947 */ /* 0x004fea000383ffff */
[----:B------:R-:W-:Y:S05]  /*9ab0*/  BRA `(.L_x_171) ;  /* 0xffffff9800507947 */ /* 0x000fea000383ffff */
.L_x_46:
[----:B------:R-:W-:-:S07]  /*9ac0*/  MOV R0, UR5 ;  /* 0x0000000500007c02 */ /* 0x000fce0008000f00 */
.L_x_172:
[----:B-1----:R1:W2:Y:S02]  /*9ad0*/  SYNCS.PHASECHK.TRANS64.TRYWAIT P0, [R0+URZ], R2 ;  /* 0x00000002000075a7 */ /* 0x0022a400080011ff */
[----:B--2---:R-:W-:Y:S05]  /*9ae0*/  @!P0 NANOSLEEP.SYNCS 0x989680 ;  /* 0x009896800000895d */ /* 0x004fea0003900000 */
[----:B------:R-:W2:Y:S02]  /*9af0*/  @!P0 SYNCS.PHASECHK.TRANS64 P0, [R0+URZ], R2 ;  /* 0x00000002000085a7 */ /* 0x000ea400080010ff */
[----:B--2---:R-:W-:Y:S05]  /*9b00*/  @!P0 BRA `(.L_x_172) ;  /* 0xfffffffc00f08947 */ /* 0x004fea000383ffff */
[----:B------:R-:W-:Y:S05]  /*9b10*/  BRA `(.L_x_173) ;  /* 0xffffff9800607947 */ /* 0x000fea000383ffff */
.L_x_47:
[----:B------:R-:W-:-:S07]  /*9b20*/  MOV R0, UR5 ;  /* 0x0000000500007c02 */ /* 0x000fce0008000f00 */
.L_x_174:
[----:B-1----:R1:W2:Y:S02]  /*9b30*/  SYNCS.PHASECHK.TRANS64.TRYWAIT P0, [R0+URZ], R2 ;  /* 0x00000002000075a7 */ /* 0x0022a400080011ff */
[----:B--2---:R-:W-:Y:S05]  /*9b40*/  @!P0 NANOSLEEP.SYNCS 0x989680 ;  /* 0x009896800000895d */ /* 0x004fea0003900000 */
[----:B------:R-:W2:Y:S02]  /*9b50*/  @!P0 SYNCS.PHASECHK.TRANS64 P0, [R0+URZ], R2 ;  /* 0x00000002000085a7 */ /* 0x000ea400080010ff */
[----:B--2---:R-:W-:Y:S05]  /*9b60*/  @!P0 BRA `(.L_x_174) ;  /* 0xfffffffc00f08947 */ /* 0x004fea000383ffff */
[----:B------:R-:W-:Y:S05]  /*9b70*/  BRA `(.L_x_175) ;  /* 0xffffff9800707947 */ /* 0x000fea000383ffff */
.L_x_48:
[----:B------:R-:W-:-:S07]  /*9b80*/  MOV R0, UR5 ;  /* 0x0000000500007c02 */ /* 0x000fce0008000f00 */
.L_x_176:
[----:B-1----:R1:W2:Y:S02]  /*9b90*/  SYNCS.PHASECHK.TRANS64.TRYWAIT P0, [R0+URZ], R2 ;  /* 0x00000002000075a7 */ /* 0x0022a400080011ff */
[----:B--2---:R-:W-:Y:S05]  /*9ba0*/  @!P0 NANOSLEEP.SYNCS 0x989680 ;  /* 0x009896800000895d */ /* 0x004fea0003900000 */
[----:B------:R-:W2:Y:S02]  /*9bb0*/  @!P0 SYNCS.PHASECHK.TRANS64 P0, [R0+URZ], R2 ;  /* 0x00000002000085a7 */ /* 0x000ea400080010ff */
[----:B--2---:R-:W-:Y:S05]  /*9bc0*/  @!P0 BRA `(.L_x_176) ;  /* 0xfffffffc00f08947 */ /* 0x004fea000383ffff */
[----:B------:R-:W-:Y:S05]  /*9bd0*/  BRA `(.L_x_177) ;  /* 0xffffff9800807947 */ /* 0x000fea000383ffff */
.L_x_49:
[----:B------:R-:W-:-:S07]  /*9be0*/  MOV R0, UR5 ;  /* 0x0000000500007c02 */ /* 0x000fce0008000f00 */
.L_x_178:
[----:B-1----:R1:W2:Y:S02]  /*9bf0*/  SYNCS.PHASECHK.TRANS64.TRYWAIT P0, [R0+URZ], R2 ;  /* 0x00000002000075a7 */ /* 0x0022a400080011ff */
[----:B--2---:R-:W-:Y:S05]  /*9c00*/  @!P0 NANOSLEEP.SYNCS 0x989680 ;  /* 0x009896800000895d */ /* 0x004fea0003900000 */
[----:B------:R-:W2:Y:S02]  /*9c10*/  @!P0 SYNCS.PHASECHK.TRANS64 P0, [R0+URZ], R2 ;  /* 0x00000002000085a7 */ /* 0x000ea400080010ff */
[----:B--2---:R-:W-:Y:S05]  /*9c20*/  @!P0 BRA `(.L_x_178) ;  /* 0xfffffffc00f08947 */ /* 0x004fea000383ffff */
[----:B------:R-:W-:Y:S05]  /*9c30*/  BRA `(.L_x_179) ;  /* 0xffffff9800907947 */ /* 0x000fea000383ffff */
.L_x_50:
[----:B------:R-:W-:-:S07]  /*9c40*/  MOV R0, UR5 ;  /* 0x0000000500007c02 */ /* 0x000fce0008000f00 */
.L_x_180:
[----:B-1----:R1:W2:Y:S02]  /*9c50*/  SYNCS.PHASECHK.TRANS64.TRYWAIT P0, [R0+URZ], R2 ;  /* 0x00000002000075a7 */ /* 0x0022a400080011ff */
[----:B--2---:R-:W-:Y:S05]  /*9c60*/  @!P0 NANOSLEEP.SYNCS 0x989680 ;  /* 0x009896800000895d */ /* 0x004fea0003900000 */
[----:B------:R-:W2:Y:S02]  /*9c70*/  @!P0 SYNCS.PHASECHK.TRANS64 P0, [R0+URZ], R2 ;  /* 0x00000002000085a7 */ /* 0x000ea400080010ff */
[----:B--2---:R-:W-:Y:S05]  /*9c80*/  @!P0 BRA `(.L_x_180) ;  /* 0xfffffffc00f08947 */ /* 0x004fea000383ffff */
[----:B------:R-:W-:Y:S05]  /*9c90*/  BRA `(.L_x_181) ;  /* 0xffffff9800a07947 */ /* 0x000fea000383ffff */
.L_x_51:
[----:B------:R-:W-:-:S07]  /*9ca0*/  MOV R0, UR5 ;  /* 0x0000000500007c02 */ /* 0x000fce0008000f00 */
.L_x_182:
[----:B-1----:R1:W2:Y:S02]  /*9cb0*/  SYNCS.PHASECHK.TRANS64.TRYWAIT P0, [R0+URZ], R2 ;  /* 0x00000002000075a7 */ /* 0x0022a400080011ff */
[----:B--2---:R-:W-:Y:S05]  /*9cc0*/  @!P0 NANOSLEEP.SYNCS 0x989680 ;  /* 0x009896800000895d */ /* 0x004fea0003900000 */
[----:B------:R-:W2:Y:S02]  /*9cd0*/  @!P0 SYNCS.PHASECHK.TRANS64 P0, [R0+URZ], R2 ;  /* 0x00000002000085a7 */ /* 0x000ea400080010ff */
[----:B--2---:R-:W-:Y:S05]  /*9ce0*/  @!P0 BRA `(.L_x_182) ;  /* 0xfffffffc00f08947 */ /* 0x004fea000383ffff */
[----:B------:R-:W-:Y:S05]  /*9cf0*/  BRA `(.L_x_183) ;  /* 0xffffff9800b07947 */ /* 0x000fea000383ffff */
.L_x_52:
[----:B------:R-:W-:-:S07]  /*9d00*/  MOV R0, UR5 ;  /* 0x0000000500007c02 */ /* 0x000fce0008000f00 */
.L_x_184:
[----:B-1----:R1:W2:Y:S02]  /*9d10*/  SYNCS.PHASECHK.TRANS64.TRYWAIT P0, [R0+URZ], R2 ;  /* 0x00000002000075a7 */ /* 0x0022a400080011ff */
[----:B--2---:R-:W-:Y:S05]  /*9d20*/  @!P0 NANOSLEEP.SYNCS 0x989680 ;  /* 0x009896800000895d */ /* 0x004fea0003900000 */
[----:B------:R-:W2:Y:S02]  /*9d30*/  @!P0 SYNCS.PHASECHK.TRANS64 P0, [R0+URZ], R2 ;  /* 0x00000002000085a7 */ /* 0x000ea400080010ff */
[----:B--2---:R-:W-:Y:S05]  /*9d40*/  @!P0 BRA `(.L_x_184) ;  /* 0xfffffffc00f08947 */ /* 0x004fea000383ffff */
[----:B------:R-:W-:Y:S05]  /*9d50*/  BRA `(.L_x_185) ;  /* 0xffffff9800c07947 */ /* 0x000fea000383ffff */
.L_x_53:
[----:B------:R-:W-:-:S07]  /*9d60*/  MOV R0, UR5 ;  /* 0x0000000500007c02 */ /* 0x000fce0008000f00 */
.L_x_186:
[----:B-1----:R1:W2:Y:S02]  /*9d70*/  SYNCS.PHASECHK.TRANS64.TRYWAIT P0, [R0+URZ], R2 ;  /* 0x00000002000075a7 */ /* 0x0022a400080011ff */
[----:B--2---:R-:W-:Y:S05]  /*9d80*/  @!P0 NANOSLEEP.SYNCS 0x989680 ;  /* 0x009896800000895d */ /* 0x004fea0003900000 */
[----:B------:R-:W2:Y:S02]  /*9d90*/  @!P0 SYNCS.PHASECHK.TRANS64 P0, [R0+URZ], R2 ;  /* 0x00000002000085a7 */ /* 0x000ea400080010ff */
[----:B--2---:R-:W-:Y:S05]  /*9da0*/  @!P0 BRA `(.L_x_186) ;  /* 0xfffffffc00f08947 */ /* 0x004fea000383ffff */
[----:B------:R-:W-:Y:S05]  /*9db0*/  BRA `(.L_x_187) ;  /* 0xffffff9800d07947 */ /* 0x000fea000383ffff */
.L_x_54:
[----:B------:R-:W-:-:S07]  /*9dc0*/  MOV R0, UR5 ;  /* 0x0000000500007c02 */ /* 0x000fce0008000f00 */
.L_x_188:
[----:B-1----:R1:W2:Y:S02]  /*9dd0*/  SYNCS.PHASECHK.TRANS64.TRYWAIT P0, [R0+URZ], R2 ;  /* 0x00000002000075a7 */ /* 0x0022a400080011ff */
[----:B--2---:R-:W-:Y:S05]  /*9de0*/  @!P0 NANOSLEEP.SYNCS 0x989680 ;  /* 0x009896800000895d */ /* 0x004fea0003900000 */
[----:B------:R-:W2:Y:S02]  /*9df0*/  @!P0 SYNCS.PHASECHK.TRANS64 P0, [R0+URZ], R2 ;  /* 0x00000002000085a7 */ /* 0x000ea400080010ff */
[----:B--2---:R-:W-:Y:S05]  /*9e00*/  @!P0 BRA `(.L_x_188) ;  /* 0xfffffffc00f08947 */ /* 0x004fea000383ffff */
[----:B------:R-:W-:Y:S05]  /*9e10*/  BRA `(.L_x_189) ;  /* 0xffffff9800e07947 */ /* 0x000fea000383ffff */
.L_x_55:
[----:B------:R-:W-:-:S07]  /*9e20*/  MOV R0, UR5 ;  /* 0x0000000500007c02 */ /* 0x000fce0008000f00 */
.L_x_190:
[----:B-1----:R1:W2:Y:S02]  /*9e30*/  SYNCS.PHASECHK.TRANS64.TRYWAIT P0, [R0+URZ], R2 ;  /* 0x00000002000075a7 */ /* 0x0022a400080011ff */
[----:B--2---:R-:W-:Y:S05]  /*9e40*/  @!P0 NANOSLEEP.SYNCS 0x989680 ;  /* 0x009896800000895d */ /* 0x004fea0003900000 */
[----:B------:R-:W2:Y:S02]  /*9e50*/  @!P0 SYNCS.PHASECHK.TRANS64 P0, [R0+URZ], R2 ;  /* 0x00000002000085a7 */ /* 0x000ea400080010ff */
[----:B--2---:R-:W-:Y:S05]  /*9e60*/  @!P0 BRA `(.L_x_190) ;  /* 0xfffffffc00f08947 */ /* 0x004fea000383ffff */
[----:B------:R-:W-:Y:S05]  /*9e70*/  BRA `(.L_x_191) ;  /* 0xffffff9800f07947 */ /* 0x000fea000383ffff */
.L_x_56:
[----:B------:R-:W-:-:S07]  /*9e80*/  MOV R0, UR5 ;  /* 0x0000000500007c02 */ /* 0x000fce0008000f00 */
.L_x_192:
[----:B-1----:R1:W2:Y:S02]  /*9e90*/  SYNCS.PHASECHK.TRANS64.TRYWAIT P0, [R0+URZ], R2 ;  /* 0x00000002000075a7 */ /* 0x0022a400080011ff */
[----:B--2---:R-:W-:Y:S05]  /*9ea0*/  @!P0 NANOSLEEP.SYNCS 0x989680 ;  /* 0x009896800000895d */ /* 0x004fea0003900000 */
[----:B------:R-:W2:Y:S02]  /*9eb0*/  @!P0 SYNCS.PHASECHK.TRANS64 P0, [R0+URZ], R2 ;  /* 0x00000002000085a7 */ /* 0x000ea400080010ff */
[----:B--2---:R-:W-:Y:S05]  /*9ec0*/  @!P0 BRA `(.L_x_192) ;  /* 0xfffffffc00f08947 */ /* 0x004fea000383ffff */
[----:B------:R-:W-:Y:S05]  /*9ed0*/  BRA `(.L_x_193) ;  /* 0xffffff9c00007947 */ /* 0x000fea000383ffff */
.L_x_57:
[----:B------:R-:W-:-:S07]  /*9ee0*/  MOV R0, UR5 ;  /* 0x0000000500007c02 */ /* 0x000fce0008000f00 */
.L_x_194:
[----:B-1----:R1:W2:Y:S02]  /*9ef0*/  SYNCS.PHASECHK.TRANS64.TRYWAIT P0, [R0+URZ], R2 ;  /* 0x00000002000075a7 */ /* 0x0022a400080011ff */
[----:B--2---:R-:W-:Y:S05]  /*9f00*/  @!P0 NANOSLEEP.SYNCS 0x989680 ;  /* 0x009896800000895d */ /* 0x004fea0003900000 */
[----:B------:R-:W2:Y:S02]  /*9f10*/  @!P0 SYNCS.PHASECHK.TRANS64 P0, [R0+URZ], R2 ;  /* 0x00000002000085a7 */ /* 0x000ea400080010ff */
[----:B--2---:R-:W-:Y:S05]  /*9f20*/  @!P0 BRA `(.L_x_194) ;  /* 0xfffffffc00f08947 */ /* 0x004fea000383ffff */
[----:B------:R-:W-:Y:S05]  /*9f30*/  BRA `(.L_x_195) ;  /* 0xffffff9c00107947 */ /* 0x000fea000383ffff */
.L_x_58:
[----:B------:R-:W-:-:S07]  /*9f40*/  MOV R0, UR5 ;  /* 0x0000000500007c02 */ /* 0x000fce0008000f00 */
.L_x_196:
[----:B-1----:R1:W2:Y:S02]  /*9f50*/  SYNCS.PHASECHK.TRANS64.TRYWAIT P0, [R0+URZ], R2 ;  /* 0x00000002000075a7 */ /* 0x0022a400080011ff */
[----:B--2---:R-:W-:Y:S05]  /*9f60*/  @!P0 NANOSLEEP.SYNCS 0x989680 ;  /* 0x009896800000895d */ /* 0x004fea0003900000 */
[----:B------:R-:W2:Y:S02]  /*9f70*/  @!P0 SYNCS.PHASECHK.TRANS64 P0, [R0+URZ], R2 ;  /* 0x00000002000085a7 */ /* 0x000ea400080010ff */
[----:B--2---:R-:W-:Y:S05]  /*9f80*/  @!P0 BRA `(.L_x_196) ;  /* 0xfffffffc00f08947 */ /* 0x004fea000383ffff */
[----:B------:R-:W-:Y:S05]  /*9f90*/  BRA `(.L_x_197) ;  /* 0xffffff9c00207947 */ /* 0x000fea000383ffff */
.L_x_59:
[----:B------:R-:W-:-:S07]  /*9fa0*/  MOV R0, UR5 ;  /* 0x0000000500007c02 */ /* 0x000fce0008000f00 */
.L_x_198:
[----:B-1----:R1:W2:Y:S02]  /*9fb0*/  SYNCS.PHASECHK.TRANS64.TRYWAIT P0, [R0+URZ], R2 ;  /* 0x00000002000075a7 */ /* 0x0022a400080011ff */
[----:B--2---:R-:W-:Y:S05]  /*9fc0*/  @!P0 NANOSLEEP.SYNCS 0x989680 ;  /* 0x009896800000895d */ /* 0x004fea0003900000 */
[----:B------:R-:W2:Y:S02]  /*9fd0*/  @!P0 SYNCS.PHASECHK.TRANS64 P0, [R0+URZ], R2 ;  /* 0x00000002000085a7 */ /* 0x000ea400080010ff */
[----:B--2---:R-:W-:Y:S05]  /*9fe0*/  @!P0 BRA `(.L_x_198) ;  /* 0xfffffffc00f08947 */ /* 0x004fea000383ffff */
[----:B------:R-:W-:Y:S05]  /*9ff0*/  BRA `(.L_x_199) ;  /* 0xffffff9c00307947 */ /* 0x000fea000383ffff */
.L_x_60:
[----:B------:R-:W-:-:S07]  /*a000*/  MOV R0, UR5 ;  /* 0x0000000500007c02 */ /* 0x000fce0008000f00 */
.L_x_200:
[----:B-1----:R1:W2:Y:S02]  /*a010*/  SYNCS.PHASECHK.TRANS64.TRYWAIT P0, [R0+URZ], R2 ;  /* 0x00000002000075a7 */ /* 0x0022a400080011ff */
[----:B--2---:R-:W-:Y:S05]  /*a020*/  @!P0 NANOSLEEP.SYNCS 0x989680 ;  /* 0x009896800000895d */ /* 0x004fea0003900000 */
[----:B------:R-:W2:Y:S02]  /*a030*/  @!P0 SYNCS.PHASECHK.TRANS64 P0, [R0+URZ], R2 ;  /* 0x00000002000085a7 */ /* 0x000ea400080010ff */
[----:B--2---:R-:W-:Y:S05]  /*a040*/  @!P0 BRA `(.L_x_200) ;  /* 0xfffffffc00f08947 */ /* 0x004fea000383ffff */
[----:B------:R-:W-:Y:S05]  /*a050*/  BRA `(.L_x_201) ;  /* 0xffffff9c00407947 */ /* 0x000fea000383ffff */
.L_x_61:
[----:B------:R-:W-:-:S07]  /*a060*/  MOV R0, UR5 ;  /* 0x0000000500007c02 */ /* 0x000fce0008000f00 */
.L_x_202:
[----:B-1----:R1:W2:Y:S02]  /*a070*/  SYNCS.PHASECHK.TRANS64.TRYWAIT P0, [R0+URZ], R2 ;  /* 0x00000002000075a7 */ /* 0x0022a400080011ff */
[----:B--2---:R-:W-:Y:S05]  /*a080*/  @!P0 NANOSLEEP.SYNCS 0x989680 ;  /* 0x009896800000895d */ /* 0x004fea0003900000 */
[----:B------:R-:W2:Y:S02]  /*a090*/  @!P0 SYNCS.PHASECHK.TRANS64 P0, [R0+URZ], R2 ;  /* 0x00000002000085a7 */ /* 0x000ea400080010ff */
[----:B--2---:R-:W-:Y:S05]  /*a0a0*/  @!P0 BRA `(.L_x_202) ;  /* 0xfffffffc00f08947 */ /* 0x004fea000383ffff */
[----:B------:R-:W-:Y:S05]  /*a0b0*/  BRA `(.L_x_203) ;  /* 0xffffff9c00507947 */ /* 0x000fea000383ffff */
.L_x_62:
[----:B------:R-:W-:-:S07]  /*a0c0*/  MOV R0, UR5 ;  /* 0x0000000500007c02 */ /* 0x000fce0008000f00 */
.L_x_204:
[----:B-1----:R1:W2:Y:S02]  /*a0d0*/  SYNCS.PHASECHK.TRANS64.TRYWAIT P0, [R0+URZ], R2 ;  /* 0x00000002000075a7 */ /* 0x0022a400080011ff */
[----:B--2---:R-:W-:Y:S05]  /*a0e0*/  @!P0 NANOSLEEP.SYNCS 0x989680 ;  /* 0x009896800000895d */ /* 0x004fea0003900000 */
[----:B------:R-:W2:Y:S02]  /*a0f0*/  @!P0 SYNCS.PHASECHK.TRANS64 P0, [R0+URZ], R2 ;  /* 0x00000002000085a7 */ /* 0x000ea400080010ff */
[----:B--2---:R-:W-:Y:S05]  /*a100*/  @!P0 BRA `(.L_x_204) ;  /* 0xfffffffc00f08947 */ /* 0x004fea000383ffff */
[----:B------:R-:W-:Y:S05]  /*a110*/  BRA `(.L_x_205) ;  /* 0xffffff9c00607947 */ /* 0x000fea000383ffff */
.L_x_63:
[----:B------:R-:W-:-:S07]  /*a120*/  MOV R0, UR5 ;  /* 0x0000000500007c02 */ /* 0x000fce0008000f00 */
.L_x_206:
[----:B-1----:R1:W2:Y:S02]  /*a130*/  SYNCS.PHASECHK.TRANS64.TRYWAIT P0, [R0+URZ], R2 ;  /* 0x00000002000075a7 */ /* 0x0022a400080011ff */
[----:B--2---:R-:W-:Y:S05]  /*a140*/  @!P0 NANOSLEEP.SYNCS 0x989680 ;  /* 0x009896800000895d */ /* 0x004fea0003900000 */
[----:B------:R-:W2:Y:S02]  /*a150*/  @!P0 SYNCS.PHASECHK.TRANS64 P0, [R0+URZ], R2 ;  /* 0x00000002000085a7 */ /* 0x000ea400080010ff */
[----:B--2---:R-:W-:Y:S05]  /*a160*/  @!P0 BRA `(.L_x_206) ;  /* 0xfffffffc00f08947 */ /* 0x004fea000383ffff */
[----:B------:R-:W-:Y:S05]  /*a170*/  BRA `(.L_x_207) ;  /* 0xffffff9c00707947 */ /* 0x000fea000383ffff */
.L_x_64:
[----:B------:R-:W-:-:S07]  /*a180*/  MOV R0, UR5 ;  /* 0x0000000500007c02 */ /* 0x000fce0008000f00 */
.L_x_208:
[----:B-1----:R1:W2:Y:S02]  /*a190*/  SYNCS.PHASECHK.TRANS64.TRYWAIT P0, [R0+URZ], R2 ;  /* 0x00000002000075a7 */ /* 0x0022a400080011ff */
[----:B--2---:R-:W-:Y:S05]  /*a1a0*/  @!P0 NANOSLEEP.SYNCS 0x989680 ;  /* 0x009896800000895d */ /* 0x004fea0003900000 */
[----:B------:R-:W2:Y:S02]  /*a1b0*/  @!P0 SYNCS.PHASECHK.TRANS64 P0, [R0+URZ], R2 ;  /* 0x00000002000085a7 */ /* 0x000ea400080010ff */
[----:B--2---:R-:W-:Y:S05]  /*a1c0*/  @!P0 BRA `(.L_x_208) ;  /* 0xfffffffc00f08947 */ /* 0x004fea000383ffff */
[----:B------:R-:W-:Y:S05]  /*a1d0*/  BRA `(.L_x_209) ;  /* 0xffffff9c00807947 */ /* 0x000fea000383ffff */
.L_x_65:
[----:B------:R-:W-:-:S07]  /*a1e0*/  MOV R0, UR5 ;  /* 0x0000000500007c02 */ /* 0x000fce0008000f00 */
.L_x_210:
[----:B-1----:R1:W2:Y:S02]  /*a1f0*/  SYNCS.PHASECHK.TRANS64.TRYWAIT P0, [R0+URZ], R2 ;  /* 0x00000002000075a7 */ /* 0x0022a400080011ff */
[----:B--2---:R-:W-:Y:S05]  /*a200*/  @!P0 NANOSLEEP.SYNCS 0x989680 ;  /* 0x009896800000895d */ /* 0x004fea0003900000 */
[----:B------:R-:W2:Y:S02]  /*a210*/  @!P0 SYNCS.PHASECHK.TRANS64 P0, [R0+URZ], R2 ;  /* 0x00000002000085a7 */ /* 0x000ea400080010ff */
[----:B--2---:R-:W-:Y:S05]  /*a220*/  @!P0 BRA `(.L_x_210) ;  /* 0xfffffffc00f08947 */ /* 0x004fea000383ffff */
[----:B------:R-:W-:Y:S05]  /*a230*/  BRA `(.L_x_211) ;  /* 0xffffff9c00907947 */ /* 0x000fea000383ffff */
.L_x_66:
[----:B------:R-:W-:-:S07]  /*a240*/  MOV R0, UR5 ;  /* 0x0000000500007c02 */ /* 0x000fce0008000f00 */
.L_x_212:
[----:B-1----:R1:W2:Y:S02]  /*a250*/  SYNCS.PHASECHK.TRANS64.TRYWAIT P0, [R0+URZ], R2 ;  /* 0x00000002000075a7 */ /* 0x0022a400080011ff */
[----:B--2---:R-:W-:Y:S05]  /*a260*/  @!P0 NANOSLEEP.SYNCS 0x989680 ;  /* 0x009896800000895d */ /* 0x004fea0003900000 */
[----:B------:R-:W2:Y:S02]  /*a270*/  @!P0 SYNCS.PHASECHK.TRANS64 P0, [R0+URZ], R2 ;  /* 0x00000002000085a7 */ /* 0x000ea400080010ff */
[----:B--2---:R-:W-:Y:S05]  /*a280*/  @!P0 BRA `(.L_x_212) ;  /* 0xfffffffc00f08947 */ /* 0x004fea000383ffff */
[----:B------:R-:W-:Y:S05]  /*a290*/  BRA `(.L_x_213) ;  /* 0xffffff9c00a07947 */ /* 0x000fea000383ffff */
.L_x_67:
[----:B------:R-:W-:-:S07]  /*a2a0*/  MOV R0, UR5 ;  /* 0x0000000500007c02 */ /* 0x000fce0008000f00 */
.L_x_214:
[----:B-1----:R1:W2:Y:S02]  /*a2b0*/  SYNCS.PHASECHK.TRANS64.TRYWAIT P0, [R0+URZ], R2 ;  /* 0x00000002000075a7 */ /* 0x0022a400080011ff */
[----:B--2---:R-:W-:Y:S05]  /*a2c0*/  @!P0 NANOSLEEP.SYNCS 0x989680 ;  /* 0x009896800000895d */ /* 0x004fea0003900000 */
[----:B------:R-:W2:Y:S02]  /*a2d0*/  @!P0 SYNCS.PHASECHK.TRANS64 P0, [R0+URZ], R2 ;  /* 0x00000002000085a7 */ /* 0x000ea400080010ff */
[----:B--2---:R-:W-:Y:S05]  /*a2e0*/  @!P0 BRA `(.L_x_214) ;  /* 0xfffffffc00f08947 */ /* 0x004fea000383ffff */
[----:B------:R-:W-:Y:S05]  /*a2f0*/  BRA `(.L_x_215) ;  /* 0xffffff9c00b07947 */ /* 0x000fea000383ffff */
.L_x_68:
[----:B------:R-:W-:-:S07]  /*a300*/  MOV R0, UR5 ;  /* 0x0000000500007c02 */ /* 0x000fce0008000f00 */
.L_x_216:
[----:B-1----:R1:W2:Y:S02]  /*a310*/  SYNCS.PHASECHK.TRANS64.TRYWAIT P0, [R0+URZ], R2 ;  /* 0x00000002000075a7 */ /* 0x0022a400080011ff */
[----:B--2---:R-:W-:Y:S05]  /*a320*/  @!P0 NANOSLEEP.SYNCS 0x989680 ;  /* 0x009896800000895d */ /* 0x004fea0003900000 */
[----:B------:R-:W2:Y:S02]  /*a330*/  @!P0 SYNCS.PHASECHK.TRANS64 P0, [R0+URZ], R2 ;  /* 0x00000002000085a7 */ /* 0x000ea400080010ff */
[----:B--2---:R-:W-:Y:S05]  /*a340*/  @!P0 BRA `(.L_x_216) ;  /* 0xfffffffc00f08947 */ /* 0x004fea000383ffff */
[----:B------:R-:W-:Y:S05]  /*a350*/  BRA `(.L_x_217) ;  /* 0xffffff9c00c07947 */ /* 0x000fea000383ffff */
.L_x_69:
[----:B------:R-:W-:-:S07]  /*a360*/  MOV R0, UR5 ;  /* 0x0000000500007c02 */ /* 0x000fce0008000f00 */
.L_x_218:
[----:B-1----:R1:W2:Y:S02]  /*a370*/  SYNCS.PHASECHK.TRANS64.TRYWAIT P0, [R0+URZ], R2 ;  /* 0x00000002000075a7 */ /* 0x0022a400080011ff */
[----:B--2---:R-:W-:Y:S05]  /*a380*/  @!P0 NANOSLEEP.SYNCS 0x989680 ;  /* 0x009896800000895d */ /* 0x004fea0003900000 */
[----:B------:R-:W2:Y:S02]  /*a390*/  @!P0 SYNCS.PHASECHK.TRANS64 P0, [R0+URZ], R2 ;  /* 0x00000002000085a7 */ /* 0x000ea400080010ff */
[----:B--2---:R-:W-:Y:S05]  /*a3a0*/  @!P0 BRA `(.L_x_218) ;  /* 0xfffffffc00f08947 */ /* 0x004fea000383ffff */
[----:B------:R-:W-:Y:S05]  /*a3b0*/  BRA `(.L_x_219) ;  /* 0xffffff9c00d07947 */ /* 0x000fea000383ffff */
.L_x_70:
[----:B------:R-:W-:-:S07]  /*a3c0*/  MOV R0, UR5 ;  /* 0x0000000500007c02 */ /* 0x000fce0008000f00 */
.L_x_220:
[----:B-1----:R1:W2:Y:S02]  /*a3d0*/  SYNCS.PHASECHK.TRANS64.TRYWAIT P0, [R0+URZ], R2 ;  /* 0x00000002000075a7 */ /* 0x0022a400080011ff */
[----:B--2---:R-:W-:Y:S05]  /*a3e0*/  @!P0 NANOSLEEP.SYNCS 0x989680 ;  /* 0x009896800000895d */ /* 0x004fea0003900000 */
[----:B------:R-:W2:Y:S02]  /*a3f0*/  @!P0 SYNCS.PHASECHK.TRANS64 P0, [R0+URZ], R2 ;  /* 0x00000002000085a7 */ /* 0x000ea400080010ff */
[----:B--2---:R-:W-:Y:S05]  /*a400*/  @!P0 BRA `(.L_x_220) ;  /* 0xfffffffc00f08947 */ /* 0x004fea000383ffff */
[----:B------:R-:W-:Y:S05]  /*a410*/  BRA `(.L_x_221) ;  /* 0xffffff9c00e07947 */ /* 0x000fea000383ffff */
.L_x_71:
[----:B------:R-:W-:-:S07]  /*a420*/  MOV R0, UR5 ;  /* 0x0000000500007c02 */ /* 0x000fce0008000f00 */
.L_x_222:
[----:B-1----:R1:W2:Y:S02]  /*a430*/  SYNCS.PHASECHK.TRANS64.TRYWAIT P0, [R0+URZ], R2 ;  /* 0x00000002000075a7 */ /* 0x0022a400080011ff */
[----:B--2---:R-:W-:Y:S05]  /*a440*/  @!P0 NANOSLEEP.SYNCS 0x989680 ;  /* 0x009896800000895d */ /* 0x004fea0003900000 */
[----:B------:R-:W2:Y:S02]  /*a450*/  @!P0 SYNCS.PHASECHK.TRANS64 P0, [R0+URZ], R2 ;  /* 0x00000002000085a7 */ /* 0x000ea400080010ff */
[----:B--2---:R-:W-:Y:S05]  /*a460*/  @!P0 BRA `(.L_x_222) ;  /* 0xfffffffc00f08947 */ /* 0x004fea000383ffff */
[----:B------:R-:W-:Y:S05]  /*a470*/  BRA `(.L_x_223) ;  /* 0xffffff9c00f07947 */ /* 0x000fea000383ffff */
.L_x_72:
[----:B------:R-:W-:-:S07]  /*a480*/  MOV R0, UR5 ;  /* 0x0000000500007c02 */ /* 0x000fce0008000f00 */
.L_x_224:
[----:B-1----:R1:W2:Y:S02]  /*a490*/  SYNCS.PHASECHK.TRANS64.TRYWAIT P0, [R0+URZ], R2 ;  /* 0x00000002000075a7 */ /* 0x0022a400080011ff */
[----:B--2---:R-:W-:Y:S05]  /*a4a0*/  @!P0 NANOSLEEP.SYNCS 0x989680 ;  /* 0x009896800000895d */ /* 0x004fea0003900000 */
[----:B------:R-:W2:Y:S02]  /*a4b0*/  @!P0 SYNCS.PHASECHK.TRANS64 P0, [R0+URZ], R2 ;  /* 0x00000002000085a7 */ /* 0x000ea400080010ff */
[----:B--2---:R-:W-:Y:S05]  /*a4c0*/  @!P0 BRA `(.L_x_224) ;  /* 0xfffffffc00f08947 */ /* 0x004fea000383ffff */
[----:B------:R-:W-:Y:S05]  /*a4d0*/  BRA `(.L_x_225) ;  /* 0xffffffa000007947 */ /* 0x000fea000383ffff */
.L_x_73:
[----:B------:R-:W-:-:S07]  /*a4e0*/  MOV R0, UR5 ;  /* 0x0000000500007c02 */ /* 0x000fce0008000f00 */
.L_x_226:
[----:B-1----:R1:W2:Y:S02]  /*a4f0*/  SYNCS.PHASECHK.TRANS64.TRYWAIT P0, [R0+URZ], R2 ;  /* 0x00000002000075a7 */ /* 0x0022a400080011ff */
[----:B--2---:R-:W-:Y:S05]  /*a500*/  @!P0 NANOSLEEP.SYNCS 0x989680 ;  /* 0x009896800000895d */ /* 0x004fea0003900000 */
[----:B------:R-:W2:Y:S02]  /*a510*/  @!P0 SYNCS.PHASECHK.TRANS64 P0, [R0+URZ], R2 ;  /* 0x00000002000085a7 */ /* 0x000ea400080010ff */
[----:B--2---:R-:W-:Y:S05]  /*a520*/  @!P0 BRA `(.L_x_226) ;  /* 0xfffffffc00f08947 */ /* 0x004fea000383ffff */
[----:B------:R-:W-:Y:S05]  /*a530*/  BRA `(.L_x_227) ;  /* 0xffffffa000107947 */ /* 0x000fea000383ffff */
.L_x_74:
[----:B------:R-:W-:-:S07]  /*a540*/  MOV R0, UR5 ;  /* 0x0000000500007c02 */ /* 0x000fce0008000f00 */
.L_x_228:
[----:B-1----:R1:W2:Y:S02]  /*a550*/  SYNCS.PHASECHK.TRANS64.TRYWAIT P0, [R0+URZ], R2 ;  /* 0x00000002000075a7 */ /* 0x0022a400080011ff */
[----:B--2---:R-:W-:Y:S05]  /*a560*/  @!P0 NANOSLEEP.SYNCS 0x989680 ;  /* 0x009896800000895d */ /* 0x004fea0003900000 */
[----:B------:R-:W2:Y:S02]  /*a570*/  @!P0 SYNCS.PHASECHK.TRANS64 P0, [R0+URZ], R2 ;  /* 0x00000002000085a7 */ /* 0x000ea400080010ff */
[----:B--2---:R-:W-:Y:S05]  /*a580*/  @!P0 BRA `(.L_x_228) ;  /* 0xfffffffc00f08947 */ /* 0x004fea000383ffff */
[----:B------:R-:W-:Y:S05]  /*a590*/  BRA `(.L_x_229) ;  /* 0xffffffa000207947 */ /* 0x000fea000383ffff */
.L_x_77:
[----:B------:R-:W-:-:S07]  /*a5a0*/  MOV R4, UR4 ;  /* 0x0000000400047c02 */ /* 0x000fce0008000f00 */
.L_x_230:
[----:B--2---:R2:W3:Y:S02]  /*a5b0*/  SYNCS.PHASECHK.TRANS64.TRYWAIT P1, [R4+URZ+0x278], R6 ;  /* 0x00027806040075a7 */ /* 0x0044e400080211ff */
[----:B---3--:R-:W-:Y:S05]  /*a5c0*/  @!P1 NANOSLEEP.SYNCS 0x989680 ;  /* 0x009896800000995d */ /* 0x008fea0003900000 */
[----:B------:R-:W3:Y:S02]  /*a5d0*/  @!P1 SYNCS.PHASECHK.TRANS64 P1, [R4+URZ+0x278], R6 ;  /* 0x00027806040095a7 */ /* 0x000ee400080210ff */
[----:B---3--:R-:W-:Y:S05]  /*a5e0*/  @!P1 BRA `(.L_x_230) ;  /* 0xfffffffc00f09947 */ /* 0x008fea000383ffff */
[----:B------:R-:W-:Y:S05]  /*a5f0*/  BRA `(.L_x_231) ;  /* 0xffffffa000907947 */ /* 0x000fea000383ffff */
.L_x_78:
[----:B--2---:R-:W-:-:S07]  /*a600*/  MOV R4, UR4 ;  /* 0x0000000400047c02 */ /* 0x004fce0008000f00 */
.L_x_232:
[----:B--2---:R2:W3:Y:S02]  /*a610*/  SYNCS.PHASECHK.TRANS64.TRYWAIT P1, [R4+URZ+0x270], R5 ;  /* 0x00027005040075a7 */ /* 0x0044e400080211ff */
[----:B---3--:R-:W-:Y:S05]  /*a620*/  @!P1 NANOSLEEP.SYNCS 0x989680 ;  /* 0x009896800000995d */ /* 0x008fea0003900000 */
[----:B------:R-:W3:Y:S02]  /*a630*/  @!P1 SYNCS.PHASECHK.TRANS64 P1, [R4+URZ+0x270], R5 ;  /* 0x00027005040095a7 */ /* 0x000ee400080210ff */
[----:B---3--:R-:W-:Y:S05]  /*a640*/  @!P1 BRA `(.L_x_232) ;  /* 0xfffffffc00f09947 */ /* 0x008fea000383ffff */
[----:B------:R-:W-:Y:S05]  /*a650*/  BRA `(.L_x_233) ;  /* 0xffffffa000987947 */ /* 0x000fea000383ffff */
.L_x_88:
[----:B--2---:R-:W-:-:S04]  /*a660*/  MOV R5, UR5 ;  /* 0x0000000500057c02 */ /* 0x004fc80008000f00 */
[----:B------:R2:W3:Y:S03]  /*a670*/  SYNCS.PHASECHK.TRANS64.TRYWAIT P0, [R5+URZ+0x8], R6 ;  /* 0x00000806050075a7 */ /* 0x0004e600080011ff */
[----:B---3--:R-:W-:Y:S05]  /*a680*/  @!P0 NANOSLEEP.SYNCS 0x989680 ;  /* 0x009896800000895d */ /* 0x008fea0003900000 */
[----:B------:R-:W3:Y:S02]  /*a690*/  @!P0 SYNCS.PHASECHK.TRANS64 P0, [R5+URZ+0x8], R6 ;  /* 0x00000806050085a7 */ /* 0x000ee400080010ff */
[----:B---3--:R-:W-:Y:S05]  /*a6a0*/  @!P0 BRA `(.L_x_88) ;  /* 0xfffffffc00ec8947 */ /* 0x008fea000383ffff */
[----:B------:R-:W-:Y:S05]  /*a6b0*/  BRA `(.L_x_87) ;  /* 0xffffffa400647947 */ /* 0x000fea000383ffff */
.L_x_90:
[----:B------:R-:W-:Y:S01]  /*a6c0*/  BSSY B0, `(.L_x_234) ;  /* 0x0000006000007945 */ /* 0x000fe20003800000 */
[----:B------:R-:W-:-:S07]  /*a6d0*/  MOV R15, 0xffffffff ;  /* 0xffffffff000f7802 */ /* 0x000fce0000000f00 */
[----:B-12--5:R-:W-:Y:S05]  /*a6e0*/  WARPSYNC.COLLECTIVE R15, `(.L_x_235) ;  /* 0x000000000f0c7348 */ /* 0x026fea0003c00000 */
[----:B------:R-:W-:Y:S02]  /*a6f0*/  ELECT P6, UR79, PT ;  /* 0x00000000004f782f */ /* 0x000fe400038c0000 */
[----:B------:R-:W-:Y:S01]  /*a700*/  MOV R14, UR79 ;  /* 0x0000004f000e7c02 */ /* 0x000fe20008000f00 */
[----:B-12--5:R-:W-:Y:S10]  /*a710*/  ENDCOLLECTIVE ;  /* 0x000000000000791b */ /* 0x026ff40003800000 */
.L_x_235:
[----:B------:R-:W-:Y:S05]  /*a720*/  BSYNC B0 ;  /* 0x0000000000007941 */ /* 0x000fea0003800000 */
.L_x_234:
[----:B------:R-:W-:Y:S05]  /*a730*/  BRA `(.L_x_236) ;  /* 0xffffffa400947947 */ /* 0x000fea000383ffff */
.L_x_92:
[----:B--2---:R-:W-:-:S04]  /*a740*/  MOV R3, UR5 ;  /* 0x0000000500037c02 */ /* 0x004fc80008000f00 */
[----:B------:R2:W3:Y:S03]  /*a750*/  SYNCS.PHASECHK.TRANS64.TRYWAIT P0, [R3+URZ+0x8], R4 ;  /* 0x00000804030075a7 */ /* 0x0004e600080011ff */
[----:B---3--:R-:W-:Y:S05]  /*a760*/  @!P0 NANOSLEEP.SYNCS 0x989680 ;  /* 0x009896800000895d */ /* 0x008fea0003900000 */
[----:B------:R-:W3:Y:S02]  /*a770*/  @!P0 SYNCS.PHASECHK.TRANS64 P0, [R3+URZ+0x8], R4 ;  /* 0x00000804030085a7 */ /* 0x000ee400080010ff */
[----:B---3--:R-:W-:Y:S05]  /*a780*/  @!P0 BRA `(.L_x_92) ;  /* 0xfffffffc00ec8947 */ /* 0x008fea000383ffff */
[----:B------:R-:W-:Y:S05]  /*a790*/  BRA `(.L_x_91) ;  /* 0xffffffa400987947 */ /* 0x000fea000383ffff */
.L_x_93:
[----:B------:R-:W-:-:S07]  /*a7a0*/  MOV R4, UR17 ;  /* 0x0000001100047c02 */ /* 0x000fce0008000f00 */
.L_x_237:
[----:B-1----:R1:W2:Y:S02]  /*a7b0*/  SYNCS.PHASECHK.TRANS64.TRYWAIT P0, [R4+URZ+0x270], R5 ;  /* 0x00027005040075a7 */ /* 0x0022a400080011ff */
[----:B--2---:R-:W-:Y:S05]  /*a7c0*/  @!P0 NANOSLEEP.SYNCS 0x989680 ;  /* 0x009896800000895d */ /* 0x004fea0003900000 */
[----:B------:R-:W2:Y:S02]  /*a7d0*/  @!P0 SYNCS.PHASECHK.TRANS64 P0, [R4+URZ+0x270], R5 ;  /* 0x00027005040085a7 */ /* 0x000ea400080010ff */
[----:B--2---:R-:W-:Y:S05]  /*a7e0*/  @!P0 BRA `(.L_x_237) ;  /* 0xfffffffc00f08947 */ /* 0x004fea000383ffff */
[----:B------:R-:W-:Y:S05]  /*a7f0*/  BRA `(.L_x_238) ;  /* 0xffffffa800847947 */ /* 0x000fea000383ffff */
.L_x_95:
[----:B------:R-:W-:-:S07]  /*a800*/  MOV R4, UR22 ;  /* 0x0000001600047c02 */ /* 0x000fce0008000f00 */
.L_x_239:
[----:B-1----:R1:W2:Y:S02]  /*a810*/  SYNCS.PHASECHK.TRANS64.TRYWAIT P0, [R4+URZ+0x290], R5 ;  /* 0x00029005040075a7 */ /* 0x0022a400080011ff */
[----:B--2---:R-:W-:Y:S05]  /*a820*/  @!P0 NANOSLEEP.SYNCS 0x989680 ;  /* 0x009896800000895d */ /* 0x004fea0003900000 */
[----:B------:R-:W2:Y:S02]  /*a830*/  @!P0 SYNCS.PHASECHK.TRANS64 P0, [R4+URZ+0x290], R5 ;  /* 0x00029005040085a7 */ /* 0x000ea400080010ff */
[----:B--2---:R-:W-:Y:S05]  /*a840*/  @!P0 BRA `(.L_x_239) ;  /* 0xfffffffc00f08947 */ /* 0x004fea000383ffff */
[----:B------:R-:W-:Y:S05]  /*a850*/  BRA `(.L_x_94) ;  /* 0xffffffa800a47947 */ /* 0x000fea000383ffff */
.L_x_99:
[----:B-1----:R-:W-:Y:S07]  /*a860*/  MOV R4, UR10 ;  /* 0x0000000a00047c02 */ /* 0x002fee0008000f00 */
.L_x_240:
[----:B-1----:R1:W2:Y:S02]  /*a870*/  SYNCS.PHASECHK.TRANS64.TRYWAIT P0, [R4+URZ], R6 ;  /* 0x00000006040075a7 */ /* 0x0022a400080011ff */
[----:B--2---:R-:W-:Y:S05]  /*a880*/  @!P0 NANOSLEEP.SYNCS 0x989680 ;  /* 0x009896800000895d */ /* 0x004fea0003900000 */
[----:B------:R-:W2:Y:S02]  /*a890*/  @!P0 SYNCS.PHASECHK.TRANS64 P0, [R4+URZ], R6 ;  /* 0x00000006040085a7 */ /* 0x000ea400080010ff */
[----:B--2---:R-:W-:Y:S05]  /*a8a0*/  @!P0 BRA `(.L_x_240) ;  /* 0xfffffffc00f08947 */ /* 0x004fea000383ffff */
[----:B------:R-:W-:Y:S05]  /*a8b0*/  BRA `(.L_x_98) ;  /* 0xffffffa800c87947 */ /* 0x000fea000383ffff */
.L_x_103:
[----:B--2---:R-:W-:-:S07]  /*a8c0*/  MOV R0, UR4 ;  /* 0x0000000400007c02 */ /* 0x004fce0008000f00 */
.L_x_241:
[----:B-1----:R1:W2:Y:S02]  /*a8d0*/  SYNCS.PHASECHK.TRANS64.TRYWAIT P0, [R0+URZ], R2 ;  /* 0x00000002000075a7 */ /* 0x0022a400080011ff */
[----:B--2---:R-:W-:Y:S05]  /*a8e0*/  @!P0 NANOSLEEP.SYNCS 0x989680 ;  /* 0x009896800000895d */ /* 0x004fea0003900000 */
[----:B------:R-:W2:Y:S02]  /*a8f0*/  @!P0 SYNCS.PHASECHK.TRANS64 P0, [R0+URZ], R2 ;  /* 0x00000002000085a7 */ /* 0x000ea400080010ff */
[----:B--2---:R-:W-:Y:S05]  /*a900*/  @!P0 BRA `(.L_x_241) ;  /* 0xfffffffc00f08947 */ /* 0x004fea000383ffff */
[----:B------:R-:W-:Y:S05]  /*a910*/  BRA `(.L_x_242) ;  /* 0xffffffac00a07947 */ /* 0x000fea000383ffff */
.L_x_106:
[----:B------:R-:W-:-:S07]  /*a920*/  MOV R0, UR17 ;  /* 0x0000001100007c02 */ /* 0x000fce0008000f00 */
.L_x_243:
[----:B-1----:R1:W2:Y:S02]  /*a930*/  SYNCS.PHASECHK.TRANS64.TRYWAIT P1, [R0+URZ+0x2a0], R2 ;  /* 0x0002a002000075a7 */ /* 0x0022a400080211ff */
[----:B--2---:R-:W-:Y:S05]  /*a940*/  @!P1 NANOSLEEP.SYNCS 0x989680 ;  /* 0x009896800000995d */ /* 0x004fea0003900000 */
[----:B------:R-:W2:Y:S02]  /*a950*/  @!P1 SYNCS.PHASECHK.TRANS64 P1, [R0+URZ+0x2a0], R2 ;  /* 0x0002a002000095a7 */ /* 0x000ea400080210ff */
[----:B--2---:R-:W-:Y:S05]  /*a960*/  @!P1 BRA `(.L_x_243) ;  /* 0xfffffffc00f09947 */ /* 0x004fea000383ffff */
[----:B------:R-:W-:Y:S05]  /*a970*/  BRA `(.L_x_244) ;  /* 0xffffffac00ec7947 */ /* 0x000fea000383ffff */
.L_x_111:
[----:B------:R-:W-:Y:S07]  /*a980*/  MOV R0, UR27 ;  /* 0x0000001b00007c02 */ /* 0x000fee0008000f00 */
.L_x_245:
[----:B---3--:R3:W4:Y:S02]  /*a990*/  SYNCS.PHASECHK.TRANS64.TRYWAIT P0, [R0+URZ+0x270], R2 ;  /* 0x00027002000075a7 */ /* 0x00872400080011ff */
[----:B----4-:R-:W-:Y:S05]  /*a9a0*/  @!P0 NANOSLEEP.SYNCS 0x989680 ;  /* 0x009896800000895d */ /* 0x010fea0003900000 */
[----:B------:R-:W4:Y:S02]  /*a9b0*/  @!P0 SYNCS.PHASECHK.TRANS64 P0, [R0+URZ+0x270], R2 ;  /* 0x00027002000085a7 */ /* 0x000f2400080010ff */
[----:B----4-:R-:W-:Y:S05]  /*a9c0*/  @!P0 BRA `(.L_x_245) ;  /* 0xfffffffc00f08947 */ /* 0x010fea000383ffff */
[----:B------:R-:W-:Y:S05]  /*a9d0*/  BRA `(.L_x_246) ;  /* 0xffffffb4002c7947 */ /* 0x000fea000383ffff */
.L_x_114:
[----:B------:R-:W-:Y:S07]  /*a9e0*/  MOV R0, UR27 ;  /* 0x0000001b00007c02 */ /* 0x000fee0008000f00 */
.L_x_247:
[----:B-1----:R1:W3:Y:S02]  /*a9f0*/  SYNCS.PHASECHK.TRANS64.TRYWAIT P2, [R0+URZ+0x268], R2 ;  /* 0x00026802000075a7 */ /* 0x0022e400080411ff */
[----:B---3--:R-:W-:Y:S05]  /*aa00*/  @!P2 NANOSLEEP.SYNCS 0x989680 ;  /* 0x009896800000a95d */ /* 0x008fea0003900000 */
[----:B------:R-:W3:Y:S02]  /*aa10*/  @!P2 SYNCS.PHASECHK.TRANS64 P2, [R0+URZ+0x268], R2 ;  /* 0x000268020000a5a7 */ /* 0x000ee400080410ff */
[----:B---3--:R-:W-:Y:S05]  /*aa20*/  @!P2 BRA `(.L_x_247) ;  /* 0xfffffffc00f0a947 */ /* 0x008fea000383ffff */
[----:B------:R-:W-:Y:S05]  /*aa30*/  BRA `(.L_x_113) ;  /* 0xffffffb8008c7947 */ /* 0x000fea000383ffff */
.L_x_117:
[----:B------:R-:W-:Y:S07]  /*aa40*/  MOV R2, UR17 ;  /* 0x0000001100027c02 */ /* 0x000fee0008000f00 */
.L_x_248:
[----:B-1----:R1:W3:Y:S02]  /*aa50*/  SYNCS.PHASECHK.TRANS64.TRYWAIT P1, [R2+URZ+0x248], R8 ;  /* 0x00024808020075a7 */ /* 0x0022e400080211ff */
[----:B---3--:R-:W-:Y:S05]  /*aa60*/  @!P1 NANOSLEEP.SYNCS 0x989680 ;  /* 0x009896800000995d */ /* 0x008fea0003900000 */
[----:B------:R-:W3:Y:S02]  /*aa70*/  @!P1 SYNCS.PHASECHK.TRANS64 P1, [R2+URZ+0x248], R8 ;  /* 0x00024808020095a7 */ /* 0x000ee400080210ff */
[----:B---3--:R-:W-:Y:S05]  /*aa80*/  @!P1 BRA `(.L_x_248) ;  /* 0xfffffffc00f09947 */ /* 0x008fea000383ffff */
[----:B------:R-:W-:Y:S05]  /*aa90*/  BRA `(.L_x_249) ;  /* 0xffffffbc00487947 */ /* 0x000fea000383ffff */
.L_x_118:
[----:B------:R-:W-:Y:S07]  /*aaa0*/  MOV R0, UR6 ;  /* 0x0000000600007c02 */ /* 0x000fee0008000f00 */
.L_x_250:
[----:B-1----:R1:W3:Y:S02]  /*aab0*/  SYNCS.PHASECHK.TRANS64.TRYWAIT P0, [R0+URZ+0x248], R2 ;  /* 0x00024802000075a7 */ /* 0x0022e400080011ff */
[----:B---3--:R-:W-:Y:S05]  /*aac0*/  @!P0 NANOSLEEP.SYNCS 0x989680 ;  /* 0x009896800000895d */ /* 0x008fea0003900000 */
[----:B------:R-:W3:Y:S02]  /*aad0*/  @!P0 SYNCS.PHASECHK.TRANS64 P0, [R0+URZ+0x248], R2 ;  /* 0x00024802000085a7 */ /* 0x000ee400080010ff */
[----:B---3--:R-:W-:Y:S05]  /*aae0*/  @!P0 BRA `(.L_x_250) ;  /* 0xfffffffc00f08947 */ /* 0x008fea000383ffff */
[----:B------:R-:W-:Y:S05]  /*aaf0*/  BRA `(.L_x_251) ;  /* 0xffffffbc00d47947 */ /* 0x000fea000383ffff */
.L_x_120:
[----:B------:R-:W-:-:S07]  /*ab00*/  MOV R0, UR4 ;  /* 0x0000000400007c02 */ /* 0x000fce0008000f00 */
.L_x_252:
[----:B-1----:R1:W3:Y:S02]  /*ab10*/  SYNCS.PHASECHK.TRANS64.TRYWAIT P0, [R0+URZ], R2 ;  /* 0x00000002000075a7 */ /* 0x0022e400080011ff */
[----:B---3--:R-:W-:Y:S05]  /*ab20*/  @!P0 NANOSLEEP.SYNCS 0x989680 ;  /* 0x009896800000895d */ /* 0x008fea0003900000 */
[----:B------:R-:W3:Y:S02]  /*ab30*/  @!P0 SYNCS.PHASECHK.TRANS64 P0, [R0+URZ], R2 ;  /* 0x00000002000085a7 */ /* 0x000ee400080010ff */
[----:B---3--:R-:W-:Y:S05]  /*ab40*/  @!P0 BRA `(.L_x_252) ;  /* 0xfffffffc00f08947 */ /* 0x008fea000383ffff */
[----:B------:R-:W-:Y:S05]  /*ab50*/  BRA `(.L_x_253) ;  /* 0xffffffc000847947 */ /* 0x000fea000383ffff */
.L_x_121:
[----:B------:R-:W-:-:S07]  /*ab60*/  MOV R0, UR5 ;  /* 0x0000000500007c02 */ /* 0x000fce0008000f00 */
.L_x_254:
[----:B-1----:R1:W3:Y:S02]  /*ab70*/  SYNCS.PHASECHK.TRANS64.TRYWAIT P0, [R0+URZ], R2 ;  /* 0x00000002000075a7 */ /* 0x0022e400080011ff */
[----:B---3--:R-:W-:Y:S05]  /*ab80*/  @!P0 NANOSLEEP.SYNCS 0x989680 ;  /* 0x009896800000895d */ /* 0x008fea0003900000 */
[----:B------:R-:W3:Y:S02]  /*ab90*/  @!P0 SYNCS.PHASECHK.TRANS64 P0, [R0+URZ], R2 ;  /* 0x00000002000085a7 */ /* 0x000ee400080010ff */
[----:B---3--:R-:W-:Y:S05]  /*aba0*/  @!P0 BRA `(.L_x_254) ;  /* 0xfffffffc00f08947 */ /* 0x008fea000383ffff */
[----:B------:R-:W-:Y:S05]  /*abb0*/  BRA `(.L_x_255) ;  /* 0xffffffc000907947 */ /* 0x000fea000383ffff */
.L_x_123:
[----:B------:R-:W-:Y:S07]  /*abc0*/  MOV R0, UR45 ;  /* 0x0000002d00007c02 */ /* 0x000fee0008000f00 */
.L_x_256:
[----:B-1----:R1:W2:Y:S02]  /*abd0*/  SYNCS.PHASECHK.TRANS64.TRYWAIT P0, [R0+URZ+0x270], R2 ;  /* 0x00027002000075a7 */ /* 0x0022a400080011ff */
[----:B--2---:R-:W-:Y:S05]  /*abe0*/  @!P0 NANOSLEEP.SYNCS 0x989680 ;  /* 0x009896800000895d */ /* 0x004fea0003900000 */
[----:B------:R-:W2:Y:S02]  /*abf0*/  @!P0 SYNCS.PHASECHK.TRANS64 P0, [R0+URZ+0x270], R2 ;  /* 0x00027002000085a7 */ /* 0x000ea400080010ff */
[----:B--2---:R-:W-:Y:S05]  /*ac00*/  @!P0 BRA `(.L_x_256) ;  /* 0xfffffffc00f08947 */ /* 0x004fea000383ffff */
[----:B------:R-:W-:Y:S05]  /*ac10*/  BRA `(.L_x_257) ;  /* 0xffffffc4006c7947 */ /* 0x000fea000383ffff */
.L_x_133:
[----:B-1----:R1:W2:Y:S02]  /*ac20*/  SYNCS.PHASECHK.TRANS64.TRYWAIT P1, [R0+URZ+0x230], R2 ;  /* 0x00023002000075a7 */ /* 0x0022a400080211ff */
[----:B--2---:R-:W-:Y:S05]  /*ac30*/  @!P1 NANOSLEEP.SYNCS 0x989680 ;  /* 0x009896800000995d */ /* 0x004fea0003900000 */
[----:B------:R-:W2:Y:S02]  /*ac40*/  @!P1 SYNCS.PHASECHK.TRANS64 P1, [R0+URZ+0x230], R2 ;  /* 0x00023002000095a7 */ /* 0x000ea400080210ff */
[----:B--2---:R-:W-:Y:S05]  /*ac50*/  @!P1 BRA `(.L_x_133) ;  /* 0xfffffffc00f09947 */ /* 0x004fea000383ffff */
[----:B------:R-:W-:Y:S05]  /*ac60*/  BRA `(.L_x_132) ;  /* 0xffffffd400507947 */ /* 0x000fea000383ffff */
.L_x_135:
[----:B-1----:R1:W3:Y:S02]  /*ac70*/  SYNCS.PHASECHK.TRANS64.TRYWAIT P0, [R58+URZ+0x280], R3 ;  /* 0x000280033a0075a7 */ /* 0x0022e400080011ff */
[----:B---3--:R-:W-:Y:S05]  /*ac80*/  @!P0 NANOSLEEP.SYNCS 0x989680 ;  /* 0x009896800000895d */ /* 0x008fea0003900000 */
[----:B------:R-:W3:Y:S02]  /*ac90*/  @!P0 SYNCS.PHASECHK.TRANS64 P0, [R58+URZ+0x280], R3 ;  /* 0x000280033a0085a7 */ /* 0x000ee400080010ff */
[----:B---3--:R-:W-:Y:S05]  /*aca0*/  @!P0 BRA `(.L_x_135) ;  /* 0xfffffffc00f08947 */ /* 0x008fea000383ffff */
[----:B------:R-:W-:Y:S05]  /*acb0*/  BRA `(.L_x_134) ;  /* 0xffffffd400807947 */ /* 0x000fea000383ffff */
.L_x_146:
[----:B-1----:R1:W2:Y:S02]  /*acc0*/  SYNCS.PHASECHK.TRANS64.TRYWAIT P0, [R3+URZ+0x230], R27 ;  /* 0x0002301b030075a7 */ /* 0x0022a400080011ff */
[----:B--2---:R-:W-:Y:S05]  /*acd0*/  @!P0 NANOSLEEP.SYNCS 0x989680 ;  /* 0x009896800000895d */ /* 0x004fea0003900000 */
[----:B------:R-:W2:Y:S02]  /*ace0*/  @!P0 SYNCS.PHASECHK.TRANS64 P0, [R3+URZ+0x230], R27 ;  /* 0x0002301b030085a7 */ /* 0x000ea400080010ff */
[----:B--2---:R-:W-:Y:S05]  /*acf0*/  @!P0 BRA `(.L_x_146) ;  /* 0xfffffffc00f08947 */ /* 0x004fea000383ffff */
[----:B------:R-:W-:Y:S05]  /*ad00*/  BRA `(.L_x_145) ;  /* 0xffffffdc00b87947 */ /* 0x000fea000383ffff */
        .weak           $__internal_0_$__cuda_sm10x_tcgen05_guardrail_trap_col_being_dealloced_not_returned_by_alloc
        .type           $__internal_0_$__cuda_sm10x_tcgen05_guardrail_trap_col_being_dealloced_not_returned_by_alloc,@function
        .size           $__internal_0_$__cuda_sm10x_tcgen05_guardrail_trap_col_being_dealloced_not_returned_by_alloc,($__internal_1_$__cuda_sm10x_tcgen05_guardrail_trap_phase_invalid_during_alloc - $__internal_0_$__cuda_sm10x_tcgen05_guardrail_trap_col_being_dealloced_not_returned_by_alloc)
$__internal_0_$__cuda_sm10x_tcgen05_guardrail_trap_col_being_dealloced_not_returned_by_alloc:
[----:B------:R-:W-:Y:S05]  /*ad10*/  BPT.TRAP 0x1 ;  /* 0x000000040000795c */ /* 0x000fea0000300000 */
[----:B------:R-:W-:-:S04]  /*ad20*/  HFMA2 R3, -RZ, RZ, 0, 0 ;  /* 0x00000000ff037431 */ /* 0x000fc800000001ff */
[----:B------:R-:W-:Y:S05]  /*ad30*/  RET.REL.NODEC R2 `(_ZN7cutlass13device_kernelINS_4conv6kernel13ConvUniversalINS1_16ConvProblemShapeILNS1_8OperatorE1ELi3EEENS1_10collective14CollectiveConvINS1_47MainloopSm100TmaUmmaWarpSpecializedImplicitGemmILS5_1ELi35ELi3ELi1ELi2EN4cute5tupleIJNSA_1CILi2EEENSC_ILi1EEESE_EEEEENSB_IJNSC_ILi128EEENSC_ILi64EEENSB_IJNSC_ILi32EEEEEEEEENS_10bfloat16_tESM_NSA_8TiledMMAINSA_8MMA_AtomIJNSA_26SM100_MMA_F16BF16_2x1SM_SSISM_SM_fLi128ELi64ELNSA_4UMMA5MajorE0ELSR_1ELNSQ_7ScaleInE0ELSS_0EEEEEENSA_6LayoutINSB_IJSE_SE_SE_EEENSB_IJNSC_ILi0EEESX_SX_EEEEENSB_IJNSA_10UnderscoreES10_S10_EEEEENS7_6detail27Sm100ImplicitGemmTileTraitsINSA_25SM100_TMA_2SM_LOAD_IM2COLENSA_14ComposedLayoutINSA_7SwizzleILi2ELi4ELi3EEENSA_18smem_ptr_flag_bitsILi16EEENSV_INSB_IJNSC_ILi8EEESJ_EEENSB_IJSJ_SE_EEEEEEEvEENS14_INSA_18SM100_TMA_2SM_LOADENS16_IS18_S1A_NSV_INSB_IJSJ_S1B_EEENSB_IJSE_SJ_EEEEEEEvEEEENS_8epilogue10collective18CollectiveEpilogueINS1O_23Sm100TmaWarpSpecializedILi3ELi2ELi16ELb1ELb0EEEJNSB_IJSI_SI_SK_EEENSB_IJNSV_ISI_SE_EENSV_INSB_IJNSC_ILi16EEESD_EEES1J_EEEEESM_NSB_IJNSB_IJllllEEESE_SX_EEESM_S20_NS1O_6fusion15FusionCallbacksIS1S_NS21_17LinearCombinationISM_fSM_fLNS_15FloatRoundStyleE2EEES1T_S1Y_JEEENSA_5SM1004TMEM4LOAD26SM100_TMEM_LOAD_32dp32b16xENSA_20SM90_TMA_LOAD_IM2COLENS16_INS17_ILi1ELi4ELi3EEES1A_NSV_INSB_IJS1B_S1V_EEENSB_IJS1V_SE_EEEEEEENSA_39AutoVectorizingCopyWithAssumedAlignmentILi128EEENSA_21SM90_TMA_STORE_IM2COLES2G_S2I_S2I_EEEvvEEEEvNT_6ParamsE) ;  /* 0xffffff5002b07950 */ /* 0x000fea0003c3ffff */
        .weak           $__internal_1_$__cuda_sm10x_tcgen05_guardrail_trap_phase_invalid_during_alloc
        .type           $__internal_1_$__cuda_sm10x_tcgen05_guardrail_trap_phase_invalid_during_alloc,@function
        .size           $__internal_1_$__cuda_sm10x_tcgen05_guardrail_trap_phase_invalid_during_alloc,($__internal_2_$__cuda_sm10x_tcgen05_guardrail_trap_unallocated_columns_being_dealloced - $__internal_1_$__cuda_sm10x_tcgen05_guardrail_trap_phase_invalid_during_alloc)
$__internal_1_$__cuda_sm10x_tcgen05_guardrail_trap_phase_invalid_during_alloc:
[----:B------:R-:W-:Y:S05]  /*ad40*/  BPT.TRAP 0x1 ;  /* 0x000000040000795c */ /* 0x000fea0000300000 */
[----:B------:R-:W-:-:S04]  /*ad50*/  MOV R5, 0x0 ;  /* 0x0000000000057802 */ /* 0x000fc80000000f00 */
[----:B------:R-:W-:Y:S05]  /*ad60*/  RET.REL.NODEC R4 `(_ZN7cutlass13device_kernelINS_4conv6kernel13ConvUniversalINS1_16ConvProblemShapeILNS1_8OperatorE1ELi3EEENS1_10collective14CollectiveConvINS1_47MainloopSm100TmaUmmaWarpSpecializedImplicitGemmILS5_1ELi35ELi3ELi1ELi2EN4cute5tupleIJNSA_1CILi2EEENSC_ILi1EEESE_EEEEENSB_IJNSC_ILi128EEENSC_ILi64EEENSB_IJNSC_ILi32EEEEEEEEENS_10bfloat16_tESM_NSA_8TiledMMAINSA_8MMA_AtomIJNSA_26SM100_MMA_F16BF16_2x1SM_SSISM_SM_fLi128ELi64ELNSA_4UMMA5MajorE0ELSR_1ELNSQ_7ScaleInE0ELSS_0EEEEEENSA_6LayoutINSB_IJSE_SE_SE_EEENSB_IJNSC_ILi0EEESX_SX_EEEEENSB_IJNSA_10UnderscoreES10_S10_EEEEENS7_6detail27Sm100ImplicitGemmTileTraitsINSA_25SM100_TMA_2SM_LOAD_IM2COLENSA_14ComposedLayoutINSA_7SwizzleILi2ELi4ELi3EEENSA_18smem_ptr_flag_bitsILi16EEENSV_INSB_IJNSC_ILi8EEESJ_EEENSB_IJSJ_SE_EEEEEEEvEENS14_INSA_18SM100_TMA_2SM_LOADENS16_IS18_S1A_NSV_INSB_IJSJ_S1B_EEENSB_IJSE_SJ_EEEEEEEvEEEENS_8epilogue10collective18CollectiveEpilogueINS1O_23Sm100TmaWarpSpecializedILi3ELi2ELi16ELb1ELb0EEEJNSB_IJSI_SI_SK_EEENSB_IJNSV_ISI_SE_EENSV_INSB_IJNSC_ILi16EEESD_EEES1J_EEEEESM_NSB_IJNSB_IJllllEEESE_SX_EEESM_S20_NS1O_6fusion15FusionCallbacksIS1S_NS21_17LinearCombinationISM_fSM_fLNS_15FloatRoundStyleE2EEES1T_S1Y_JEEENSA_5SM1004TMEM4LOAD26SM100_TMEM_LOAD_32dp32b16xENSA_20SM90_TMA_LOAD_IM2COLENS16_INS17_ILi1ELi4ELi3EEES1A_NSV_INSB_IJS1B_S1V_EEENSB_IJS1V_SE_EEEEEEENSA_39AutoVectorizingCopyWithAssumedAlignmentILi128EEENSA_21SM90_TMA_STORE_IM2COLES2G_S2I_S2I_EEEvvEEEEvNT_6ParamsE) ;  /* 0xffffff5004a47950 */ /* 0x000fea0003c3ffff */
        .weak           $__internal_2_$__cuda_sm10x_tcgen05_guardrail_trap_unallocated_columns_being_dealloced
        .type           $__internal_2_$__cuda_sm10x_tcgen05_guardrail_trap_unallocated_columns_being_dealloced,@function
        .size           $__internal_2_$__cuda_sm10x_tcgen05_guardrail_trap_unallocated_columns_being_dealloced,(.L_x_259 - $__internal_2_$__cuda_sm10x_tcgen05_guardrail_trap_unallocated_columns_being_dealloced)
$__internal_2_$__cuda_sm10x_tcgen05_guardrail_trap_unallocated_columns_being_dealloced:
[----:B------:R-:W-:Y:S05]  /*ad70*/  BPT.TRAP 0x1 ;  /* 0x000000040000795c */ /* 0x000fea0000300000 */
[----:B------:R-:W-:-:S04]  /*ad80*/  HFMA2 R3, -RZ, RZ, 0, 0 ;  /* 0x00000000ff037431 */ /* 0x000fc800000001ff */
[----:B------:R-:W-:Y:S05]  /*ad90*/  RET.REL.NODEC R2 `(_ZN7cutlass13device_kernelINS_4conv6kernel13ConvUniversalINS1_16ConvProblemShapeILNS1_8OperatorE1ELi3EEENS1_10collective14CollectiveConvINS1_47MainloopSm100TmaUmmaWarpSpecializedImplicitGemmILS5_1ELi35ELi3ELi1ELi2EN4cute5tupleIJNSA_1CILi2EEENSC_ILi1EEESE_EEEEENSB_IJNSC_ILi128EEENSC_ILi64EEENSB_IJNSC_ILi32EEEEEEEEENS_10bfloat16_tESM_NSA_8TiledMMAINSA_8MMA_AtomIJNSA_26SM100_MMA_F16BF16_2x1SM_SSISM_SM_fLi128ELi64ELNSA_4UMMA5MajorE0ELSR_1ELNSQ_7ScaleInE0ELSS_0EEEEEENSA_6LayoutINSB_IJSE_SE_SE_EEENSB_IJNSC_ILi0EEESX_SX_EEEEENSB_IJNSA_10UnderscoreES10_S10_EEEEENS7_6detail27Sm100ImplicitGemmTileTraitsINSA_25SM100_TMA_2SM_LOAD_IM2COLENSA_14ComposedLayoutINSA_7SwizzleILi2ELi4ELi3EEENSA_18smem_ptr_flag_bitsILi16EEENSV_INSB_IJNSC_ILi8EEESJ_EEENSB_IJSJ_SE_EEEEEEEvEENS14_INSA_18SM100_TMA_2SM_LOADENS16_IS18_S1A_NSV_INSB_IJSJ_S1B_EEENSB_IJSE_SJ_EEEEEEEvEEEENS_8epilogue10collective18CollectiveEpilogueINS1O_23Sm100TmaWarpSpecializedILi3ELi2ELi16ELb1ELb0EEEJNSB_IJSI_SI_SK_EEENSB_IJNSV_ISI_SE_EENSV_INSB_IJNSC_ILi16EEESD_EEES1J_EEEEESM_NSB_IJNSB_IJllllEEESE_SX_EEESM_S20_NS1O_6fusion15FusionCallbacksIS1S_NS21_17LinearCombinationISM_fSM_fLNS_15FloatRoundStyleE2EEES1T_S1Y_JEEENSA_5SM1004TMEM4LOAD26SM100_TMEM_LOAD_32dp32b16xENSA_20SM90_TMA_LOAD_IM2COLENS16_INS17_ILi1ELi4ELi3EEES1A_NSV_INSB_IJS1B_S1V_EEENSB_IJS1V_SE_EEEEEEENSA_39AutoVectorizingCopyWithAssumedAlignmentILi128EEENSA_21SM90_TMA_STORE_IM2COLES2G_S2I_S2I_EEEvvEEEEvNT_6ParamsE) ;  /* 0xffffff5002987950 */ /* 0x000fea0003c3ffff */
.L_x_258:
[----:B------:R-:W-:-:S00]  /*ada0*/  BRA `(.L_x_258) ;  /* 0xfffffffc00fc7947 */ /* 0x000fc0000383ffff */
[----:B------:R-:W-:-:S00]  /*adb0*/  NOP ;  /* 0x0000000000007918 */ /* 0x000fc00000000000 */
        /* <DEDUP_REMOVED lines=12> */
.L_x_259:


//--------------------- .nv.global.init           --------------------------
	.section	.nv.global.init,"aw",@progbits
.nv.global.init:
	.type		$str$29,@object
	.size		$str$29,($str$30 - $str$29)
$str$29:
        /*0000*/ 	.byte	0x28, 0x61, 0x64, 0x64, 0x72, 0x65, 0x73, 0x73, 0x20, 0x26, 0x20, 0x6d, 0x61, 0x73, 0x6b, 0x29
        /*0010*/ 	.byte	0x20, 0x3d, 0x3d, 0x20, 0x30, 0x00
	.type		$str$30,@object
	.size		$str$30,($str$28 - $str$30)
$str$30:
        /*0016*/ 	.byte	0x2f, 0x74, 0x6d, 0x70, 0x2f, 0x63, 0x75, 0x74, 0x6c, 0x61, 0x73, 0x73, 0x5f, 0x73, 0x77, 0x65
        /*0026*/ 	.byte	0x65, 0x70, 0x5f, 0x73, 0x72, 0x63, 0x2f, 0x69, 0x6e, 0x63, 0x6c, 0x75, 0x64, 0x65, 0x2f, 0x63
        /*0036*/ 	.byte	0x75, 0x74, 0x65, 0x2f, 0x70, 0x6f, 0x69, 0x6e, 0x74, 0x65, 0x72, 0x5f, 0x66, 0x6c, 0x61, 0x67
        /*0046*/ 	.byte	0x67, 0x65, 0x64, 0x2e, 0x68, 0x70, 0x70, 0x00
	.type		$str$28,@object
	.size		$str$28,($str$27 - $str$28)
$str$28:
        /*004e*/ 	.byte	0x2f, 0x74, 0x6d, 0x70, 0x2f, 0x63, 0x75, 0x74, 0x6c, 0x61, 0x73, 0x73, 0x5f, 0x73, 0x77, 0x65
        /*005e*/ 	.byte	0x65, 0x70, 0x5f, 0x73, 0x72, 0x63, 0x2f, 0x69, 0x6e, 0x63, 0x6c, 0x75, 0x64, 0x65, 0x2f, 0x63
        /*006e*/ 	.byte	0x75, 0x74, 0x65, 0x2f, 0x61, 0x74, 0x6f, 0x6d, 0x2f, 0x63, 0x6f, 0x70, 0x79, 0x5f, 0x74, 0x72
        /*007e*/ 	.byte	0x61, 0x69, 0x74, 0x73, 0x5f, 0x73, 0x6d, 0x31, 0x30, 0x30, 0x2e, 0x68, 0x70, 0x70, 0x00
	.type		$str$27,@object
	.size		$str$27,(__unnamed_1 - $str$27)
$str$27:
        /*008d*/ 	.byte	0x28, 0x28, 0x75, 0x69, 0x6e, 0x74, 0x33, 0x32, 0x5f, 0x74, 0x28, 0x74, 0x68, 0x72, 0x65, 0x61
        /*009d*/ 	.byte	0x64, 0x49, 0x64, 0x78, 0x2e, 0x78, 0x29, 0x20, 0x2f, 0x20, 0x33, 0x32, 0x29, 0x20, 0x25, 0x20
        /*00ad*/ 	.byte	0x34, 0x29, 0x20, 0x3d, 0x3d, 0x20, 0x28, 0x28, 0x28, 0x74, 0x6d, 0x65, 0x6d, 0x5f, 0x61, 0x64
        /*00bd*/ 	.byte	0x64, 0x72, 0x20, 0x3e, 0x3e, 0x20, 0x31, 0x36, 0x29, 0x20, 0x2f, 0x20, 0x33, 0x32, 0x29, 0x20
        /*00cd*/ 	.byte	0x25, 0x20, 0x34, 0x29, 0x00
	.type		__unnamed_1,@object
	.size		__unnamed_1,(__unnamed_2 - __unnamed_1)
__unnamed_1:
        /*00d2*/ 	.byte	0x61, 0x75, 0x74, 0x6f, 0x20, 0x63, 0x75, 0x74, 0x65, 0x3a, 0x3a, 0x61, 0x73, 0x5f, 0x70, 0x6f
        /* <DEDUP_REMOVED lines=24> */
        /*0262*/ 	.byte	0x43, 0x3c, 0x32, 0x30, 0x34, 0x38, 0x3e, 0x3e, 0x3e, 0x3e, 0x5d, 0x00
	.type		__unnamed_2,@object
	.size		__unnamed_2,(.L_2 - __unnamed_2)
__unnamed_2:
        /* <DEDUP_REMOVED lines=40> */
        /*04ee*/ 	.byte	0x3a, 0x3a, 0x43, 0x3c, 0x30, 0x3e, 0x3e, 0x3e, 0x3e, 0x5d, 0x00
.L_2:


//--------------------- .nv.shared._ZN7cutlass13device_kernelINS_4conv6kernel13ConvUniversalINS1_16ConvProblemShapeILNS1_8OperatorE1ELi3EEENS1_10collective14CollectiveConvINS1_47MainloopSm100TmaUmmaWarpSpecializedImplicitGemmILS5_1ELi35ELi3ELi1ELi2EN4cute5tupleIJNSA_1CILi2EEENSC_ILi1EEESE_EEEEENSB_IJNSC_ILi128EEENSC_ILi64EEENSB_IJNSC_ILi32EEEEEEEEENS_10bfloat16_tESM_NSA_8TiledMMAINSA_8MMA_AtomIJNSA_26SM100_MMA_F16BF16_2x1SM_SSISM_SM_fLi128ELi64ELNSA_4UMMA5MajorE0ELSR_1ELNSQ_7ScaleInE0ELSS_0EEEEEENSA_6LayoutINSB_IJSE_SE_SE_EEENSB_IJNSC_ILi0EEESX_SX_EEEEENSB_IJNSA_10UnderscoreES10_S10_EEEEENS7_6detail27Sm100ImplicitGemmTileTraitsINSA_25SM100_TMA_2SM_LOAD_IM2COLENSA_14ComposedLayoutINSA_7SwizzleILi2ELi4ELi3EEENSA_18smem_ptr_flag_bitsILi16EEENSV_INSB_IJNSC_ILi8EEESJ_EEENSB_IJSJ_SE_EEEEEEEvEENS14_INSA_18SM100_TMA_2SM_LOADENS16_IS18_S1A_NSV_INSB_IJSJ_S1B_EEENSB_IJSE_SJ_EEEEEEEvEEEENS_8epilogue10collective18CollectiveEpilogueINS1O_23Sm100TmaWarpSpecializedILi3ELi2ELi16ELb1ELb0EEEJNSB_IJSI_SI_SK_EEENSB_IJNSV_ISI_SE_EENSV_INSB_IJNSC_ILi16EEESD_EEES1J_EEEEESM_NSB_IJNSB_IJllllEEESE_SX_EEESM_S20_NS1O_6fusion15FusionCallbacksIS1S_NS21_17LinearCombinationISM_fSM_fLNS_15FloatRoundStyleE2EEES1T_S1Y_JEEENSA_5SM1004TMEM4LOAD26SM100_TMEM_LOAD_32dp32b16xENSA_20SM90_TMA_LOAD_IM2COLENS16_INS17_ILi1ELi4ELi3EEES1A_NSV_INSB_IJS1B_S1V_EEENSB_IJS1V_SE_EEEEEEENSA_39AutoVectorizingCopyWithAssumedAlignmentILi128EEENSA_21SM90_TMA_STORE_IM2COLES2G_S2I_S2I_EEEvvEEEEvNT_6ParamsE --------------------------
	.section	.nv.shared._ZN7cutlass13device_kernelINS_4conv6kernel13ConvUniversalINS1_16ConvProblemShapeILNS1_8OperatorE1ELi3EEENS1_10collective14CollectiveConvINS1_47MainloopSm100TmaUmmaWarpSpecializedImplicitGemmILS5_1ELi35ELi3ELi1ELi2EN4cute5tupleIJNSA_1CILi2EEENSC_ILi1EEESE_EEEEENSB_IJNSC_ILi128EEENSC_ILi64EEENSB_IJNSC_ILi32EEEEEEEEENS_10bfloat16_tESM_NSA_8TiledMMAINSA_8MMA_AtomIJNSA_26SM100_MMA_F16BF16_2x1SM_SSISM_SM_fLi128ELi64ELNSA_4UMMA5MajorE0ELSR_1ELNSQ_7ScaleInE0ELSS_0EEEEEENSA_6LayoutINSB_IJSE_SE_SE_EEENSB_IJNSC_ILi0EEESX_SX_EEEEENSB_IJNSA_10UnderscoreES10_S10_EEEEENS7_6detail27Sm100ImplicitGemmTileTraitsINSA_25SM100_TMA_2SM_LOAD_IM2COLENSA_14ComposedLayoutINSA_7SwizzleILi2ELi4ELi3EEENSA_18smem_ptr_flag_bitsILi16EEENSV_INSB_IJNSC_ILi8EEESJ_EEENSB_IJSJ_SE_EEEEEEEvEENS14_INSA_18SM100_TMA_2SM_LOADENS16_IS18_S1A_NSV_INSB_IJSJ_S1B_EEENSB_IJSE_SJ_EEEEEEEvEEEENS_8epilogue10collective18CollectiveEpilogueINS1O_23Sm100TmaWarpSpecializedILi3ELi2ELi16ELb1ELb0EEEJNSB_IJSI_SI_SK_EEENSB_IJNSV_ISI_SE_EENSV_INSB_IJNSC_ILi16EEESD_EEES1J_EEEEESM_NSB_IJNSB_IJllllEEESE_SX_EEESM_S20_NS1O_6fusion15FusionCallbacksIS1S_NS21_17LinearCombinationISM_fSM_fLNS_15FloatRoundStyleE2EEES1T_S1Y_JEEENSA_5SM1004TMEM4LOAD26SM100_TMEM_LOAD_32dp32b16xENSA_20SM90_TMA_LOAD_IM2COLENS16_INS17_ILi1ELi4ELi3EEES1A_NSV_INSB_IJS1B_S1V_EEENSB_IJS1V_SE_EEEEEEENSA_39AutoVectorizingCopyWithAssumedAlignmentILi128EEENSA_21SM90_TMA_STORE_IM2COLES2G_S2I_S2I_EEEvvEEEEvNT_6ParamsE,"aw",@nobits
	.sectionflags	@""
	.align	16
	.zero		1024


//--------------------- .nv.shared.reserved.0     --------------------------
	.section	.nv.shared.reserved.0,"aw",@nobits
	.weak		__nv_reservedSMEM_offset_0_alias
	.size		__nv_reservedSMEM_offset_0_alias, 0, 64
	.other		__nv_reservedSMEM_offset_0_alias,@"STO_CUDA_RESERVED_SHARED STV_DEFAULT"
__nv_reservedSMEM_offset_0_alias:
	.zero		0
.nv.shared.reserved.0:
	.zero		64
	.weak		__nv_reservedSMEM_tcgen05_partition
	.type		__nv_reservedSMEM_tcgen05_partition,@object
	.size		__nv_reservedSMEM_tcgen05_partition,(.L_0 - __nv_reservedSMEM_tcgen05_partition)
__nv_reservedSMEM_tcgen05_partition:
	.zero		32
.L_0:


//--------------------- .nv.global                --------------------------
	.section	.nv.global,"aw",@nobits
.nv.global:
	.type		_ZN39_INTERNAL_9110267c_4_k_cu_587f2cae_29334cute1_E,@object
	.size		_ZN39_INTERNAL_9110267c_4_k_cu_587f2cae_29334cute1_E,(_ZN39_INTERNAL_9110267c_4_k_cu_587f2cae_29334cuda3std3__45__cpo6cbeginE - _ZN39_INTERNAL_9110267c_4_k_cu_587f2cae_29334cute1_E)
_ZN39_INTERNAL_9110267c_4_k_cu_587f2cae_29334cute1_E:
	.zero		1
	.type		_ZN39_INTERNAL_9110267c_4_k_cu_587f2cae_29334cuda3std3__45__cpo6cbeginE,@object
	.size		_ZN39_INTERNAL_9110267c_4_k_cu_587f2cae_29334cuda3std3__45__cpo6cbeginE,(_ZN39_INTERNAL_9110267c_4_k_cu_587f2cae_29334cuda3std3__48in_placeE - _ZN39_INTERNAL_9110267c_4_k_cu_587f2cae_29334cuda3std3__45__cpo6cbeginE)
_ZN39_INTERNAL_9110267c_4_k_cu_587f2cae_29334cuda3std3__45__cpo6cbeginE:
	.zero		1
	.type		_ZN39_INTERNAL_9110267c_4_k_cu_587f2cae_29334cuda3std3__48in_placeE,@object
	.size		_ZN39_INTERNAL_9110267c_4_k_cu_587f2cae_29334cuda3std3__48in_placeE,(_ZN39_INTERNAL_9110267c_4_k_cu_587f2cae_29334cuda3std6ranges3__45__cpo9iter_moveE - _ZN39_INTERNAL_9110267c_4_k_cu_587f2cae_29334cuda3std3__48in_placeE)
_ZN39_INTERNAL_9110267c_4_k_cu_587f2cae_29334cuda3std3__48in_placeE:
	.zero		1
	.type		_ZN39_INTERNAL_9110267c_4_k_cu_587f2cae_29334cuda3std6ranges3__45__cpo9iter_moveE,@object
	.size		_ZN39_INTERNAL_9110267c_4_k_cu_587f2cae_29334cuda3std6ranges3__45__cpo9iter_moveE,(_ZN39_INTERNAL_9110267c_4_k_cu_587f2cae_29334cuda3std3__45__cpo5beginE - _ZN39_INTERNAL_9110267c_4_k_cu_587f2cae_29334cuda3std6ranges3__45__cpo9iter_moveE)
_ZN39_INTERNAL_9110267c_4_k_cu_587f2cae_29334cuda3std6ranges3__45__cpo9iter_moveE:
	.zero		1
	.type		_ZN39_INTERNAL_9110267c_4_k_cu_587f2cae_29334cuda3std3__45__cpo5beginE,@object
	.size		_ZN39_INTERNAL_9110267c_4_k_cu_587f2cae_29334cuda3std3__45__cpo5beginE,(_ZN39_INTERNAL_9110267c_4_k_cu_587f2cae_29334cuda3std3__441_GLOBAL__N__9110267c_4_k_cu_587f2cae_29336ignoreE - _ZN39_INTERNAL_9110267c_4_k_cu_587f2cae_29334cuda3std3__45__cpo5beginE)
_ZN39_INTERNAL_9110267c_4_k_cu_587f2cae_29334cuda3std3__45__cpo5beginE:
	.zero		1
	.type		_ZN39_INTERNAL_9110267c_4_k_cu_587f2cae_29334cuda3std3__441_GLOBAL__N__9110267c_4_k_cu_587f2cae_29336ignoreE,@object
	.size		_ZN39_INTERNAL_9110267c_4_k_cu_587f2cae_29334cuda3std3__441_GLOBAL__N__9110267c_4_k_cu_587f2cae_29336ignoreE,(_ZN39_INTERNAL_9110267c_4_k_cu_587f2cae_29334cute7productE - _ZN39_INTERNAL_9110267c_4_k_cu_587f2cae_29334cuda3std3__441_GLOBAL__N__9110267c_4_k_cu_587f2cae_29336ignoreE)
_ZN39_INTERNAL_9110267c_4_k_cu_587f2cae_29334cuda3std3__441_GLOBAL__N__9110267c_4_k_cu_587f2cae_29336ignoreE:
	.zero		1
	.type		_ZN39_INTERNAL_9110267c_4_k_cu_587f2cae_29334cute7productE,@object
	.size		_ZN39_INTERNAL_9110267c_4_k_cu_587f2cae_29334cute7productE,(_ZN39_INTERNAL_9110267c_4_k_cu_587f2cae_29334cuda3std3__45__cpo3endE - _ZN39_INTERNAL_9110267c_4_k_cu_587f2cae_29334cute7productE)
_ZN39_INTERNAL_9110267c_4_k_cu_587f2cae_29334cute7productE:
	.zero		1
	.type		_ZN39_INTERNAL_9110267c_4_k_cu_587f2cae_29334cuda3std3__45__cpo3endE,@object
	.size		_ZN39_INTERNAL_9110267c_4_k_cu_587f2cae_29334cuda3std3__45__cpo3endE,(_ZN39_INTERNAL_9110267c_4_k_cu_587f2cae_29334cuda3std3__419piecewise_constructE - _ZN39_INTERNAL_9110267c_4_k_cu_587f2cae_29334cuda3std3__45__cpo3endE)
_ZN39_INTERNAL_9110267c_4_k_cu_587f2cae_29334cuda3std3__45__cpo3endE:
	.zero		1
	.type		_ZN39_INTERNAL_9110267c_4_k_cu_587f2cae_29334cuda3std3__419piecewise_constructE,@object
	.size		_ZN39_INTERNAL_9110267c_4_k_cu_587f2cae_29334cuda3std3__419piecewise_constructE,(_ZN39_INTERNAL_9110267c_4_k_cu_587f2cae_29334cuda3std3__45__cpo4cendE - _ZN39_INTERNAL_9110267c_4_k_cu_587f2cae_29334cuda3std3__419piecewise_constructE)
_ZN39_INTERNAL_9110267c_4_k_cu_587f2cae_29334cuda3std3__419piecewise_constructE:
	.zero		1
	.type		_ZN39_INTERNAL_9110267c_4_k_cu_587f2cae_29334cuda3std3__45__cpo4cendE,@object
	.size		_ZN39_INTERNAL_9110267c_4_k_cu_587f2cae_29334cuda3std3__45__cpo4cendE,(_ZN39_INTERNAL_9110267c_4_k_cu_587f2cae_29334cuda3std6ranges3__45__cpo4swapE - _ZN39_INTERNAL_9110267c_4_k_cu_587f2cae_29334cuda3std3__45__cpo4cendE)
_ZN39_INTERNAL_9110267c_4_k_cu_587f2cae_29334cuda3std3__45__cpo4cendE:
	.zero		1
	.type		_ZN39_INTERNAL_9110267c_4_k_cu_587f2cae_29334cuda3std6ranges3__45__cpo4swapE,@object
	.size		_ZN39_INTERNAL_9110267c_4_k_cu_587f2cae_29334cuda3std6ranges3__45__cpo4swapE,(.L_10 - _ZN39_INTERNAL_9110267c_4_k_cu_587f2cae_29334cuda3std6ranges3__45__cpo4swapE)
_ZN39_INTERNAL_9110267c_4_k_cu_587f2cae_29334cuda3std6ranges3__45__cpo4swapE:
	.zero		1
.L_10:


//--------------------- .nv.constant0._ZN7cutlass13device_kernelINS_4conv6kernel13ConvUniversalINS1_16ConvProblemShapeILNS1_8OperatorE1ELi3EEENS1_10collective14CollectiveConvINS1_47MainloopSm100TmaUmmaWarpSpecializedImplicitGemmILS5_1ELi35ELi3ELi1ELi2EN4cute5tupleIJNSA_1CILi2EEENSC_ILi1EEESE_EEEEENSB_IJNSC_ILi128EEENSC_ILi64EEENSB_IJNSC_ILi32EEEEEEEEENS_10bfloat16_tESM_NSA_8TiledMMAINSA_8MMA_AtomIJNSA_26SM100_MMA_F16BF16_2x1SM_SSISM_SM_fLi128ELi64ELNSA_4UMMA5MajorE0ELSR_1ELNSQ_7ScaleInE0ELSS_0EEEEEENSA_6LayoutINSB_IJSE_SE_SE_EEENSB_IJNSC_ILi0EEESX_SX_EEEEENSB_IJNSA_10UnderscoreES10_S10_EEEEENS7_6detail27Sm100ImplicitGemmTileTraitsINSA_25SM100_TMA_2SM_LOAD_IM2COLENSA_14ComposedLayoutINSA_7SwizzleILi2ELi4ELi3EEENSA_18smem_ptr_flag_bitsILi16EEENSV_INSB_IJNSC_ILi8EEESJ_EEENSB_IJSJ_SE_EEEEEEEvEENS14_INSA_18SM100_TMA_2SM_LOADENS16_IS18_S1A_NSV_INSB_IJSJ_S1B_EEENSB_IJSE_SJ_EEEEEEEvEEEENS_8epilogue10collective18CollectiveEpilogueINS1O_23Sm100TmaWarpSpecializedILi3ELi2ELi16ELb1ELb0EEEJNSB_IJSI_SI_SK_EEENSB_IJNSV_ISI_SE_EENSV_INSB_IJNSC_ILi16EEESD_EEES1J_EEEEESM_NSB_IJNSB_IJllllEEESE_SX_EEESM_S20_NS1O_6fusion15FusionCallbacksIS1S_NS21_17LinearCombinationISM_fSM_fLNS_15FloatRoundStyleE2EEES1T_S1Y_JEEENSA_5SM1004TMEM4LOAD26SM100_TMEM_LOAD_32dp32b16xENSA_20SM90_TMA_LOAD_IM2COLENS16_INS17_ILi1ELi4ELi3EEES1A_NSV_INSB_IJS1B_S1V_EEENSB_IJS1V_SE_EEEEEEENSA_39AutoVectorizingCopyWithAssumedAlignmentILi128EEENSA_21SM90_TMA_STORE_IM2COLES2G_S2I_S2I_EEEvvEEEEvNT_6ParamsE --------------------------
	.section	.nv.constant0._ZN7cutlass13device_kernelINS_4conv6kernel13ConvUniversalINS1_16ConvProblemShapeILNS1_8OperatorE1ELi3EEENS1_10collective14CollectiveConvINS1_47MainloopSm100TmaUmmaWarpSpecializedImplicitGemmILS5_1ELi35ELi3ELi1ELi2EN4cute5tupleIJNSA_1CILi2EEENSC_ILi1EEESE_EEEEENSB_IJNSC_ILi128EEENSC_ILi64EEENSB_IJNSC_ILi32EEEEEEEEENS_10bfloat16_tESM_NSA_8TiledMMAINSA_8MMA_AtomIJNSA_26SM100_MMA_F16BF16_2x1SM_SSISM_SM_fLi128ELi64ELNSA_4UMMA5MajorE0ELSR_1ELNSQ_7ScaleInE0ELSS_0EEEEEENSA_6LayoutINSB_IJSE_SE_SE_EEENSB_IJNSC_ILi0EEESX_SX_EEEEENSB_IJNSA_10UnderscoreES10_S10_EEEEENS7_6detail27Sm100ImplicitGemmTileTraitsINSA_25SM100_TMA_2SM_LOAD_IM2COLENSA_14ComposedLayoutINSA_7SwizzleILi2ELi4ELi3EEENSA_18smem_ptr_flag_bitsILi16EEENSV_INSB_IJNSC_ILi8EEESJ_EEENSB_IJSJ_SE_EEEEEEEvEENS14_INSA_18SM100_TMA_2SM_LOADENS16_IS18_S1A_NSV_INSB_IJSJ_S1B_EEENSB_IJSE_SJ_EEEEEEEvEEEENS_8epilogue10collective18CollectiveEpilogueINS1O_23Sm100TmaWarpSpecializedILi3ELi2ELi16ELb1ELb0EEEJNSB_IJSI_SI_SK_EEENSB_IJNSV_ISI_SE_EENSV_INSB_IJNSC_ILi16EEESD_EEES1J_EEEEESM_NSB_IJNSB_IJllllEEESE_SX_EEESM_S20_NS1O_6fusion15FusionCallbacksIS1S_NS21_17LinearCombinationISM_fSM_fLNS_15FloatRoundStyleE2EEES1T_S1Y_JEEENSA_5SM1004TMEM4LOAD26SM100_TMEM_LOAD_32dp32b16xENSA_20SM90_TMA_LOAD_IM2COLENS16_INS17_ILi1ELi4ELi3EEES1A_NSV_INSB_IJS1B_S1V_EEENSB_IJS1V_SE_EEEEEEENSA_39AutoVectorizingCopyWithAssumedAlignmentILi128EEENSA_21SM90_TMA_STORE_IM2COLES2G_S2I_S2I_EEEvvEEEEvNT_6ParamsE,"a",@progbits
	.sectionflags	@""
	.align	4
.nv.constant0._ZN7cutlass13device_kernelINS_4conv6kernel13ConvUniversalINS1_16ConvProblemShapeILNS1_8OperatorE1ELi3EEENS1_10collective14CollectiveConvINS1_47MainloopSm100TmaUmmaWarpSpecializedImplicitGemmILS5_1ELi35ELi3ELi1ELi2EN4cute5tupleIJNSA_1CILi2EEENSC_ILi1EEESE_EEEEENSB_IJNSC_ILi128EEENSC_ILi64EEENSB_IJNSC_ILi32EEEEEEEEENS_10bfloat16_tESM_NSA_8TiledMMAINSA_8MMA_AtomIJNSA_26SM100_MMA_F16BF16_2x1SM_SSISM_SM_fLi128ELi64ELNSA_4UMMA5MajorE0ELSR_1ELNSQ_7ScaleInE0ELSS_0EEEEEENSA_6LayoutINSB_IJSE_SE_SE_EEENSB_IJNSC_ILi0EEESX_SX_EEEEENSB_IJNSA_10UnderscoreES10_S10_EEEEENS7_6detail27Sm100ImplicitGemmTileTraitsINSA_25SM100_TMA_2SM_LOAD_IM2COLENSA_14ComposedLayoutINSA_7SwizzleILi2ELi4ELi3EEENSA_18smem_ptr_flag_bitsILi16EEENSV_INSB_IJNSC_ILi8EEESJ_EEENSB_IJSJ_SE_EEEEEEEvEENS14_INSA_18SM100_TMA_2SM_LOADENS16_IS18_S1A_NSV_INSB_IJSJ_S1B_EEENSB_IJSE_SJ_EEEEEEEvEEEENS_8epilogue10collective18CollectiveEpilogueINS1O_23Sm100TmaWarpSpecializedILi3ELi2ELi16ELb1ELb0EEEJNSB_IJSI_SI_SK_EEENSB_IJNSV_ISI_SE_EENSV_INSB_IJNSC_ILi16EEESD_EEES1J_EEEEESM_NSB_IJNSB_IJllllEEESE_SX_EEESM_S20_NS1O_6fusion15FusionCallbacksIS1S_NS21_17LinearCombinationISM_fSM_fLNS_15FloatRoundStyleE2EEES1T_S1Y_JEEENSA_5SM1004TMEM4LOAD26SM100_TMEM_LOAD_32dp32b16xENSA_20SM90_TMA_LOAD_IM2COLENS16_INS17_ILi1ELi4ELi3EEES1A_NSV_INSB_IJS1B_S1V_EEENSB_IJS1V_SE_EEEEEEENSA_39AutoVectorizingCopyWithAssumedAlignmentILi128EEENSA_21SM90_TMA_STORE_IM2COLES2G_S2I_S2I_EEEvvEEEEvNT_6ParamsE:
	.zero		3200


//--------------------- SYMBOLS --------------------------

	.type		.nv.reservedSmem.offset0,@object
	.size		.nv.reservedSmem.offset0,0x4
	.type		.nv.reservedSmem.cap,@object
	.size		.nv.reservedSmem.cap,0x4
	.type		__assertfail,@function
